// auto-generated by cutlass_sweep.gemm — config: {"arch": "sm_100", "cluster_m": 2, "cluster_n": 2, "dtype": "tf32", "dtype_b": "tf32", "layout": "nt", "stages": 0, "tile_k": 64, "tile_m": 256, "tile_n": 64}
#include "cutlass/cutlass.h"
#include "cutlass/gemm/collective/collective_builder.hpp"
#include "cutlass/gemm/device/gemm_universal_adapter.h"
#include "cutlass/gemm/kernel/gemm_universal.hpp"
#include "cutlass/epilogue/collective/collective_builder.hpp"

using ElemA = cutlass::tfloat32_t;
using ElemB = cutlass::tfloat32_t;
using ElemCD = cutlass::tfloat32_t;
using Acc  = float;
using TileShape    = cute::Shape<cute::_256, cute::_64, cute::_64>;
using ClusterShape = cute::Shape<cute::_2, cute::_2, cute::_1>;

using CollectiveEpilogue = typename cutlass::epilogue::collective::CollectiveBuilder<
    cutlass::arch::Sm100, cutlass::arch::OpClassTensorOp,
    TileShape, ClusterShape,
    cutlass::epilogue::collective::EpilogueTileAuto,
    Acc, Acc,
    ElemCD, cutlass::layout::RowMajor, 128 / cutlass::sizeof_bits<ElemCD>::value,
    ElemCD, cutlass::layout::RowMajor, 128 / cutlass::sizeof_bits<ElemCD>::value,
    cutlass::epilogue::collective::EpilogueScheduleAuto
  >::CollectiveOp;

using CollectiveMainloop = typename cutlass::gemm::collective::CollectiveBuilder<
    cutlass::arch::Sm100, cutlass::arch::OpClassTensorOp,
    ElemA, cutlass::layout::RowMajor, 128 / cutlass::sizeof_bits<ElemA>::value,
    ElemB, cutlass::layout::ColumnMajor, 128 / cutlass::sizeof_bits<ElemB>::value,
    Acc,
    TileShape, ClusterShape,
    cutlass::gemm::collective::StageCountAutoCarveout<static_cast<int>(sizeof(typename CollectiveEpilogue::SharedStorage))>,
    cutlass::gemm::collective::KernelScheduleAuto
  >::CollectiveOp;

using GemmKernel = cutlass::gemm::kernel::GemmUniversal<
    cute::Shape<int,int,int,int>,
    CollectiveMainloop,
    CollectiveEpilogue
>;
using Gemm = cutlass::gemm::device::GemmUniversalAdapter<GemmKernel>;

// Force the device kernel symbol into the cubin without needing a host main.
auto* _anchor = &cutlass::device_kernel<GemmKernel>;


// ===== COMPILED SASS (sm_100a) =====

	.target	sm_100a

	.elftype	@"ET_EXEC"


//--------------------- .note.nv.tkinfo           --------------------------
	.section	.note.nv.tkinfo,"",@"SHT_NOTE"
	.sectionflags	@"SHF_NOTE_NV_TKINFO"
	.tkinfo
        /*0018*/ 	.word	0x00000002
        /*0030*/ 	.string	""
        /*0030*/ 	.string	"ptxas"
        /*0030*/ 	.string	"Cuda compilation tools, release 13.0, V13.0.88"
        /*0030*/ 	.string	"Build cuda_13.0.r13.0/compiler.36424714_0"
        /*0030*/ 	.string	"-arch sm_100a -m 64 "



//--------------------- .note.nv.cuinfo           --------------------------
	.section	.note.nv.cuinfo,"",@"SHT_NOTE"
	.sectionflags	@"SHF_NOTE_NV_CUINFO"
        /*0018*/ 	.short	0x0002
        /*001a*/ 	.short	0x0064
        /*001c*/ 	.short	0x0082
	.zero		2


//--------------------- .nv.info                  --------------------------
	.section	.nv.info,"",@"SHT_CUDA_INFO"
	.align	4


	//----- nvinfo : EIATTR_REGCOUNT
	.align		4
        /*0000*/ 	.byte	0x04, 0x2f
        /*0002*/ 	.short	(.L_19 - .L_18)
	.align		4
.L_18:
        /*0004*/ 	.word	index@(_ZN7cutlass13device_kernelINS_4gemm6kernel13GemmUniversalIN4cute5tupleIJiiiiEEENS1_10collective13CollectiveMmaINS1_35MainloopSm100TmaUmmaWarpSpecializedILi4ELi2ELi4ENS5_IJNS4_1CILi2EEESB_NSA_ILi1EEEEEEEENS5_IJNSA_ILi256EEENSA_ILi64EEESG_EEENS_10tfloat32_tENS5_IJlSC_lEEESI_SJ_NS4_8TiledMMAINS4_8MMA_AtomIJNS4_23SM100_MMA_TF32_2x1SM_SSISI_SI_fLi256ELi64ELNS4_4UMMA5MajorE0ELSO_0ELNSN_7ScaleInE0ELSP_0EEEEEENS4_6LayoutINS5_IJSC_SC_SC_EEENS5_IJNSA_ILi0EEESU_SU_EEEEENS5_IJNS4_10UnderscoreESX_SX_EEEEENS4_28SM100_TMA_2SM_LOAD_MULTICASTENS4_14ComposedLayoutINS4_7SwizzleILi3ELi4ELi3EEENS4_18smem_ptr_flag_bitsILi32EEENSS_INS5_IJNSA_ILi8EEENSA_ILi32EEEEEENS5_IJS17_SC_EEEEEEEvNS4_8identityENS4_18SM100_TMA_2SM_LOADES1B_vS1C_EENS_8epilogue10collective18CollectiveEpilogueINS1F_23Sm100TmaWarpSpecializedILi4ELi2ELi16ELb1ELb0EEEJNS5_IJNSA_ILi128EEESG_SG_EEENS5_IJNSS_IS1K_SC_EENSS_INSA_ILi16EEESC_EEEEESI_SJ_SI_SJ_NS1F_6fusion15FusionCallbacksIS1J_NS1Q_17LinearCombinationISI_fSI_fLNS_15FloatRoundStyleE2EEES1L_S1P_JEEENS4_5SM1004TMEM4LOAD26SM100_TMEM_LOAD_32dp32b16xENS4_13SM90_TMA_LOADENS11_INS12_ILi2ELi4ELi3EEES15_NSS_INS5_IJS16_S1N_EEENS5_IJS1N_SC_EEEEEEENS4_39AutoVectorizingCopyWithAssumedAlignmentILi128EEENS4_14SM90_TMA_STOREES25_S27_S27_EEEvvEEEEvNT_6ParamsE)
        /*0008*/ 	.word	0x00000050


	//----- nvinfo : EIATTR_FRAME_SIZE
	.align		4
.L_19:
        /*000c*/ 	.byte	0x04, 0x11
        /*000e*/ 	.short	(.L_21 - .L_20)
	.align		4
.L_20:
        /*0010*/ 	.word	index@($__internal_2_$__cuda_sm10x_tcgen05_guardrail_trap_unallocated_columns_being_dealloced)
        /*0014*/ 	.word	0x00000000


	//----- nvinfo : EIATTR_FRAME_SIZE
	.align		4
.L_21:
        /*0018*/ 	.byte	0x04, 0x11
        /*001a*/ 	.short	(.L_23 - .L_22)
	.align		4
.L_22:
        /*001c*/ 	.word	index@($__internal_1_$__cuda_sm10x_tcgen05_guardrail_trap_phase_invalid_during_alloc)
        /*0020*/ 	.word	0x00000000


	//----- nvinfo : EIATTR_FRAME_SIZE
	.align		4
.L_23:
        /*0024*/ 	.byte	0x04, 0x11
        /*0026*/ 	.short	(.L_25 - .L_24)
	.align		4
.L_24:
        /*0028*/ 	.word	index@($__internal_0_$__cuda_sm10x_tcgen05_guardrail_trap_col_being_dealloced_not_returned_by_alloc)
        /*002c*/ 	.word	0x00000000


	//----- nvinfo : EIATTR_FRAME_SIZE
	.align		4
.L_25:
        /*0030*/ 	.byte	0x04, 0x11
        /*0032*/ 	.short	(.L_27 - .L_26)
	.align		4
.L_26:
        /*0034*/ 	.word	index@(_ZN7cutlass13device_kernelINS_4gemm6kernel13GemmUniversalIN4cute5tupleIJiiiiEEENS1_10collective13CollectiveMmaINS1_35MainloopSm100TmaUmmaWarpSpecializedILi4ELi2ELi4ENS5_IJNS4_1CILi2EEESB_NSA_ILi1EEEEEEEENS5_IJNSA_ILi256EEENSA_ILi64EEESG_EEENS_10tfloat32_tENS5_IJlSC_lEEESI_SJ_NS4_8TiledMMAINS4_8MMA_AtomIJNS4_23SM100_MMA_TF32_2x1SM_SSISI_SI_fLi256ELi64ELNS4_4UMMA5MajorE0ELSO_0ELNSN_7ScaleInE0ELSP_0EEEEEENS4_6LayoutINS5_IJSC_SC_SC_EEENS5_IJNSA_ILi0EEESU_SU_EEEEENS5_IJNS4_10UnderscoreESX_SX_EEEEENS4_28SM100_TMA_2SM_LOAD_MULTICASTENS4_14ComposedLayoutINS4_7SwizzleILi3ELi4ELi3EEENS4_18smem_ptr_flag_bitsILi32EEENSS_INS5_IJNSA_ILi8EEENSA_ILi32EEEEEENS5_IJS17_SC_EEEEEEEvNS4_8identityENS4_18SM100_TMA_2SM_LOADES1B_vS1C_EENS_8epilogue10collective18CollectiveEpilogueINS1F_23Sm100TmaWarpSpecializedILi4ELi2ELi16ELb1ELb0EEEJNS5_IJNSA_ILi128EEESG_SG_EEENS5_IJNSS_IS1K_SC_EENSS_INSA_ILi16EEESC_EEEEESI_SJ_SI_SJ_NS1F_6fusion15FusionCallbacksIS1J_NS1Q_17LinearCombinationISI_fSI_fLNS_15FloatRoundStyleE2EEES1L_S1P_JEEENS4_5SM1004TMEM4LOAD26SM100_TMEM_LOAD_32dp32b16xENS4_13SM90_TMA_LOADENS11_INS12_ILi2ELi4ELi3EEES15_NSS_INS5_IJS16_S1N_EEENS5_IJS1N_SC_EEEEEEENS4_39AutoVectorizingCopyWithAssumedAlignmentILi128EEENS4_14SM90_TMA_STOREES25_S27_S27_EEEvvEEEEvNT_6ParamsE)
        /*0038*/ 	.word	0x00000000


	//----- nvinfo : EIATTR_MIN_STACK_SIZE
	.align		4
.L_27:
        /*003c*/ 	.byte	0x04, 0x12
        /*003e*/ 	.short	(.L_29 - .L_28)
	.align		4
.L_28:
        /*0040*/ 	.word	index@(_ZN7cutlass13device_kernelINS_4gemm6kernel13GemmUniversalIN4cute5tupleIJiiiiEEENS1_10collective13CollectiveMmaINS1_35MainloopSm100TmaUmmaWarpSpecializedILi4ELi2ELi4ENS5_IJNS4_1CILi2EEESB_NSA_ILi1EEEEEEEENS5_IJNSA_ILi256EEENSA_ILi64EEESG_EEENS_10tfloat32_tENS5_IJlSC_lEEESI_SJ_NS4_8TiledMMAINS4_8MMA_AtomIJNS4_23SM100_MMA_TF32_2x1SM_SSISI_SI_fLi256ELi64ELNS4_4UMMA5MajorE0ELSO_0ELNSN_7ScaleInE0ELSP_0EEEEEENS4_6LayoutINS5_IJSC_SC_SC_EEENS5_IJNSA_ILi0EEESU_SU_EEEEENS5_IJNS4_10UnderscoreESX_SX_EEEEENS4_28SM100_TMA_2SM_LOAD_MULTICASTENS4_14ComposedLayoutINS4_7SwizzleILi3ELi4ELi3EEENS4_18smem_ptr_flag_bitsILi32EEENSS_INS5_IJNSA_ILi8EEENSA_ILi32EEEEEENS5_IJS17_SC_EEEEEEEvNS4_8identityENS4_18SM100_TMA_2SM_LOADES1B_vS1C_EENS_8epilogue10collective18CollectiveEpilogueINS1F_23Sm100TmaWarpSpecializedILi4ELi2ELi16ELb1ELb0EEEJNS5_IJNSA_ILi128EEESG_SG_EEENS5_IJNSS_IS1K_SC_EENSS_INSA_ILi16EEESC_EEEEESI_SJ_SI_SJ_NS1F_6fusion15FusionCallbacksIS1J_NS1Q_17LinearCombinationISI_fSI_fLNS_15FloatRoundStyleE2EEES1L_S1P_JEEENS4_5SM1004TMEM4LOAD26SM100_TMEM_LOAD_32dp32b16xENS4_13SM90_TMA_LOADENS11_INS12_ILi2ELi4ELi3EEES15_NSS_INS5_IJS16_S1N_EEENS5_IJS1N_SC_EEEEEEENS4_39AutoVectorizingCopyWithAssumedAlignmentILi128EEENS4_14SM90_TMA_STOREES25_S27_S27_EEEvvEEEEvNT_6ParamsE)
        /*0044*/ 	.word	0x00000000
.L_29:


//--------------------- .nv.compat                --------------------------
	.section	.nv.compat,"",@"SHT_CUDA_COMPAT_INFO"
	.align	4
        /*0000*/ 	.byte	0x02, 0x09, 0x01, 0x00, 0x02, 0x02, 0x02, 0x00, 0x02, 0x05, 0x05, 0x00, 0x03, 0x07, 0x01, 0x01
        /*0010*/ 	.byte	0x02, 0x03, 0x01, 0x00, 0x02, 0x06, 0x01, 0x00, 0x04, 0x0b, 0x08, 0x00, 0x09, 0x00, 0x00, 0x00
        /*0020*/ 	.byte	0x00, 0x00, 0x00, 0x00


//--------------------- .nv.info._ZN7cutlass13device_kernelINS_4gemm6kernel13GemmUniversalIN4cute5tupleIJiiiiEEENS1_10collective13CollectiveMmaINS1_35MainloopSm100TmaUmmaWarpSpecializedILi4ELi2ELi4ENS5_IJNS4_1CILi2EEESB_NSA_ILi1EEEEEEEENS5_IJNSA_ILi256EEENSA_ILi64EEESG_EEENS_10tfloat32_tENS5_IJlSC_lEEESI_SJ_NS4_8TiledMMAINS4_8MMA_AtomIJNS4_23SM100_MMA_TF32_2x1SM_SSISI_SI_fLi256ELi64ELNS4_4UMMA5MajorE0ELSO_0ELNSN_7ScaleInE0ELSP_0EEEEEENS4_6LayoutINS5_IJSC_SC_SC_EEENS5_IJNSA_ILi0EEESU_SU_EEEEENS5_IJNS4_10UnderscoreESX_SX_EEEEENS4_28SM100_TMA_2SM_LOAD_MULTICASTENS4_14ComposedLayoutINS4_7SwizzleILi3ELi4ELi3EEENS4_18smem_ptr_flag_bitsILi32EEENSS_INS5_IJNSA_ILi8EEENSA_ILi32EEEEEENS5_IJS17_SC_EEEEEEEvNS4_8identityENS4_18SM100_TMA_2SM_LOADES1B_vS1C_EENS_8epilogue10collective18CollectiveEpilogueINS1F_23Sm100TmaWarpSpecializedILi4ELi2ELi16ELb1ELb0EEEJNS5_IJNSA_ILi128EEESG_SG_EEENS5_IJNSS_IS1K_SC_EENSS_INSA_ILi16EEESC_EEEEESI_SJ_SI_SJ_NS1F_6fusion15FusionCallbacksIS1J_NS1Q_17LinearCombinationISI_fSI_fLNS_15FloatRoundStyleE2EEES1L_S1P_JEEENS4_5SM1004TMEM4LOAD26SM100_TMEM_LOAD_32dp32b16xENS4_13SM90_TMA_LOADENS11_INS12_ILi2ELi4ELi3EEES15_NSS_INS5_IJS16_S1N_EEENS5_IJS1N_SC_EEEEEEENS4_39AutoVectorizingCopyWithAssumedAlignmentILi128EEENS4_14SM90_TMA_STOREES25_S27_S27_EEEvvEEEEvNT_6ParamsE --------------------------
	.section	.nv.info._ZN7cutlass13device_kernelINS_4gemm6kernel13GemmUniversalIN4cute5tupleIJiiiiEEENS1_10collective13CollectiveMmaINS1_35MainloopSm100TmaUmmaWarpSpecializedILi4ELi2ELi4ENS5_IJNS4_1CILi2EEESB_NSA_ILi1EEEEEEEENS5_IJNSA_ILi256EEENSA_ILi64EEESG_EEENS_10tfloat32_tENS5_IJlSC_lEEESI_SJ_NS4_8TiledMMAINS4_8MMA_AtomIJNS4_23SM100_MMA_TF32_2x1SM_SSISI_SI_fLi256ELi64ELNS4_4UMMA5MajorE0ELSO_0ELNSN_7ScaleInE0ELSP_0EEEEEENS4_6LayoutINS5_IJSC_SC_SC_EEENS5_IJNSA_ILi0EEESU_SU_EEEEENS5_IJNS4_10UnderscoreESX_SX_EEEEENS4_28SM100_TMA_2SM_LOAD_MULTICASTENS4_14ComposedLayoutINS4_7SwizzleILi3ELi4ELi3EEENS4_18smem_ptr_flag_bitsILi32EEENSS_INS5_IJNSA_ILi8EEENSA_ILi32EEEEEENS5_IJS17_SC_EEEEEEEvNS4_8identityENS4_18SM100_TMA_2SM_LOADES1B_vS1C_EENS_8epilogue10collective18CollectiveEpilogueINS1F_23Sm100TmaWarpSpecializedILi4ELi2ELi16ELb1ELb0EEEJNS5_IJNSA_ILi128EEESG_SG_EEENS5_IJNSS_IS1K_SC_EENSS_INSA_ILi16EEESC_EEEEESI_SJ_SI_SJ_NS1F_6fusion15FusionCallbacksIS1J_NS1Q_17LinearCombinationISI_fSI_fLNS_15FloatRoundStyleE2EEES1L_S1P_JEEENS4_5SM1004TMEM4LOAD26SM100_TMEM_LOAD_32dp32b16xENS4_13SM90_TMA_LOADENS11_INS12_ILi2ELi4ELi3EEES15_NSS_INS5_IJS16_S1N_EEENS5_IJS1N_SC_EEEEEEENS4_39AutoVectorizingCopyWithAssumedAlignmentILi128EEENS4_14SM90_TMA_STOREES25_S27_S27_EEEvvEEEEvNT_6ParamsE,"",@"SHT_CUDA_INFO"
	.sectionflags	@""
	.align	4


	//----- nvinfo : EIATTR_CUDA_API_VERSION
	.align		4
        /*0000*/ 	.byte	0x04, 0x37
        /*0002*/ 	.short	(.L_31 - .L_30)
.L_30:
        /*0004*/ 	.word	0x00000082


	//----- nvinfo : EIATTR_KPARAM_INFO
	.align		4
.L_31:
        /*0008*/ 	.byte	0x04, 0x17
        /*000a*/ 	.short	(.L_33 - .L_32)
.L_32:
        /*000c*/ 	.word	0x00000000
        /*0010*/ 	.short	0x0000
        /*0012*/ 	.short	0x0000
        /*0014*/ 	.byte	0x00, 0xf0, 0x01, 0x20


	//----- nvinfo : EIATTR_AT_ENTRY_FRAGMENTS
	.align		4
.L_33:
        /*0018*/ 	.byte	0x04, 0x4f
        /*001a*/ 	.short	(.L_35 - .L_34)


	//   ....[0]....
.L_34:
        /*001c*/ 	.word	0x00000007


	//----- nvinfo : EIATTR_RESERVED_SMEM_USED
	.align		4
.L_35:
        /*0020*/ 	.byte	0x01, 0x41
	.zero		2


	//----- nvinfo : EIATTR_SPARSE_MMA_MASK
	.align		4
        /*0024*/ 	.byte	0x03, 0x50
        /*0026*/ 	.short	0x0000


	//----- nvinfo : EIATTR_TCGEN05_2CTA_USED
	.align		4
        /*0028*/ 	.byte	0x01, 0x52
	.zero		2


	//----- nvinfo : EIATTR_MAXREG_COUNT
	.align		4
        /*002c*/ 	.byte	0x03, 0x1b
        /*002e*/ 	.short	0x00ff


	//----- nvinfo : EIATTR_NUM_BARRIERS
	.align		4
        /*0030*/ 	.byte	0x02, 0x4c
        /*0032*/ 	.byte	0x07
	.zero		1


	//----- nvinfo : EIATTR_EXTERNS
	.align		4
        /*0034*/ 	.byte	0x04, 0x0f
        /*0036*/ 	.short	(.L_37 - .L_36)


	//   ....[0]....
	.align		4
.L_36:
        /*0038*/ 	.word	index@(__assertfail)


	//----- nvinfo : EIATTR_MERCURY_ISA_VERSION
	.align		4
.L_37:
        /*003c*/ 	.byte	0x03, 0x5f
        /*003e*/ 	.short	0x0101


	//----- nvinfo : EIATTR_INT_WARP_WIDE_INSTR_OFFSETS
	.align		4
        /*0040*/ 	.byte	0x04, 0x31
        /*0042*/ 	.short	(.L_39 - .L_38)


	//   ....[0]....
.L_38:
        /*0044*/ 	.word	0x00000d70


	//   ....[1]....
        /*0048*/ 	.word	0x00000e10


	//   ....[2]....
        /*004c*/ 	.word	0x000046e0


	//   ....[3]....
        /*0050*/ 	.word	0x00004700


	//   ....[4]....
        /*0054*/ 	.word	0x00004730


	//   ....[5]....
        /*0058*/ 	.word	0x00005270


	//   ....[6]....
        /*005c*/ 	.word	0x000052e0


	//   ....[7]....
        /*0060*/ 	.word	0x000053c0


	//   ....[8]....
        /*0064*/ 	.word	0x00005440


	//   ....[9]....
        /*0068*/ 	.word	0x00005540


	//   ....[10]....
        /*006c*/ 	.word	0x000055c0


	//   ....[11]....
        /*0070*/ 	.word	0x000056b0


	//   ....[12]....
        /*0074*/ 	.word	0x00005760


	//----- nvinfo : EIATTR_COOP_GROUP_MASK_REGIDS
	.align		4
.L_39:
        /*0078*/ 	.byte	0x04, 0x29
        /*007a*/ 	.short	(.L_41 - .L_40)


	//   ....[0]....
.L_40:
        /*007c*/ 	.word	0xffffffff


	//   ....[1]....
        /*0080*/ 	.word	0xffffffff


	//   ....[2]....
        /*0084*/ 	.word	0xffffffff


	//   ....[3]....
        /*0088*/ 	.word	0xffffffff


	//   ....[4]....
        /*008c*/ 	.word	0xffffffff


	//   ....[5]....
        /*0090*/ 	.word	0xffffffff


	//   ....[6]....
        /*0094*/ 	.word	0xffffffff


	//   ....[7]....
        /*0098*/ 	.word	0xffffffff


	//   ....[8]....
        /*009c*/ 	.word	0xffffffff


	//   ....[9]....
        /*00a0*/ 	.word	0xffffffff


	//   ....[10]....
        /*00a4*/ 	.word	0xffffffff


	//   ....[11]....
        /*00a8*/ 	.word	0xffffffff


	//   ....[12]....
        /*00ac*/ 	.word	0xffffffff


	//   ....[13]....
        /*00b0*/ 	.word	0xffffffff


	//----- nvinfo : EIATTR_COOP_GROUP_INSTR_OFFSETS
	.align		4
.L_41:
        /*00b4*/ 	.byte	0x04, 0x28
        /*00b6*/ 	.short	(.L_43 - .L_42)


	//   ....[0]....
.L_42:
        /*00b8*/ 	.word	0x000000b0


	//   ....[1]....
        /*00bc*/ 	.word	0x00000520


	//   ....[2]....
        /*00c0*/ 	.word	0x000006e0


	//   ....[3]....
        /*00c4*/ 	.word	0x00000870


	//   ....[4]....
        /*00c8*/ 	.word	0x00000960


	//   ....[5]....
        /*00cc*/ 	.word	0x00000ac0


	//   ....[6]....
        /*00d0*/ 	.word	0x00000c50


	//   ....[7]....
        /*00d4*/ 	.word	0x00000e90


	//   ....[8]....
        /*00d8*/ 	.word	0x00002450


	//   ....[9]....
        /*00dc*/ 	.word	0x00003300


	//   ....[10]....
        /*00e0*/ 	.word	0x000037d0


	//   ....[11]....
        /*00e4*/ 	.word	0x00003800


	//   ....[12]....
        /*00e8*/ 	.word	0x000045e0


	//   ....[13]....
        /*00ec*/ 	.word	0x000047f0


	//----- nvinfo : EIATTR_VRC_CTA_INIT_COUNT
	.align		4
.L_43:
        /*00f0*/ 	.byte	0x02, 0x4a
        /*00f2*/ 	.byte	0x80
	.zero		1


	//----- nvinfo : EIATTR_SYSCALL_OFFSETS
	.align		4
        /*00f4*/ 	.byte	0x04, 0x46
        /*00f6*/ 	.short	(.L_45 - .L_44)


	//   ....[0]....
.L_44:
        /*00f8*/ 	.word	0x000063b0


	//   ....[1]....
        /*00fc*/ 	.word	0x000064a0


	//   ....[2]....
        /*0100*/ 	.word	0x00006c70


	//   ....[3]....
        /*0104*/ 	.word	0x000075f0


	//   ....[4]....
        /*0108*/ 	.word	0x00007f50


	//   ....[5]....
        /*010c*/ 	.word	0x000088b0


	//----- nvinfo : EIATTR_MBARRIER_INSTR_OFFSETS
	.align		4
.L_45:
        /*0110*/ 	.byte	0x04, 0x39
        /*0112*/ 	.short	(.L_47 - .L_46)


	//   ....[0]....
.L_46:
        /*0114*/ 	.word	0x00000650
        /*0118*/ 	.word	0x000000ff
        /*011c*/ 	.word	0x00000000
        /*0120*/ 	.short	0x0100
        /*0122*/ 	.byte	0x04
	.zero		1


	//   ....[1]....
        /*0124*/ 	.word	0x00000660
        /*0128*/ 	.word	0x000000ff
        /*012c*/ 	.word	0x00000020
        /*0130*/ 	.short	0x0100
        /*0132*/ 	.byte	0x04
	.zero		1


	//   ....[2]....
        /*0134*/ 	.word	0x00000670
        /*0138*/ 	.word	0x000000ff
        /*013c*/ 	.word	0x00000008
        /*0140*/ 	.short	0x0100
        /*0142*/ 	.byte	0x04
	.zero		1


	//   ....[3]....
        /*0144*/ 	.word	0x00000680
        /*0148*/ 	.word	0x000000ff
        /*014c*/ 	.word	0x00000028
        /*0150*/ 	.short	0x0100
        /*0152*/ 	.byte	0x04
	.zero		1


	//   ....[4]....
        /*0154*/ 	.word	0x00000690
        /*0158*/ 	.word	0x000000ff
        /*015c*/ 	.word	0x00000010
        /*0160*/ 	.short	0x0100
        /*0162*/ 	.byte	0x04
	.zero		1


	//   ....[5]....
        /*0164*/ 	.word	0x000006a0
        /*0168*/ 	.word	0x000000ff
        /*016c*/ 	.word	0x00000030
        /*0170*/ 	.short	0x0100
        /*0172*/ 	.byte	0x04
	.zero		1


	//   ....[6]....
        /*0174*/ 	.word	0x000006b0
        /*0178*/ 	.word	0x000000ff
        /*017c*/ 	.word	0x00000018
        /*0180*/ 	.short	0x0100
        /*0182*/ 	.byte	0x04
	.zero		1


	//   ....[7]....
        /*0184*/ 	.word	0x000006c0
        /*0188*/ 	.word	0x000000ff
        /*018c*/ 	.word	0x00000038
        /*0190*/ 	.short	0x0100
        /*0192*/ 	.byte	0x04
	.zero		1


	//   ....[8]....
        /*0194*/ 	.word	0x000007e0
        /*0198*/ 	.word	0x000000ff
        /*019c*/ 	.word	0x00000040
        /*01a0*/ 	.short	0x0100
        /*01a2*/ 	.byte	0x04
	.zero		1


	//   ....[9]....
        /*01a4*/ 	.word	0x000007f0
        /*01a8*/ 	.word	0x000000ff
        /*01ac*/ 	.word	0x00000060
        /*01b0*/ 	.short	0x0100
        /*01b2*/ 	.byte	0x04
	.zero		1


	//   ....[10]....
        /*01b4*/ 	.word	0x00000800
        /*01b8*/ 	.word	0x000000ff
        /*01bc*/ 	.word	0x00000048
        /*01c0*/ 	.short	0x0100
        /*01c2*/ 	.byte	0x04
	.zero		1


	//   ....[11]....
        /*01c4*/ 	.word	0x00000810
        /*01c8*/ 	.word	0x000000ff
        /*01cc*/ 	.word	0x00000068
        /*01d0*/ 	.short	0x0100
        /*01d2*/ 	.byte	0x04
	.zero		1


	//   ....[12]....
        /*01d4*/ 	.word	0x00000820
        /*01d8*/ 	.word	0x000000ff
        /*01dc*/ 	.word	0x00000050
        /*01e0*/ 	.short	0x0100
        /*01e2*/ 	.byte	0x04
	.zero		1


	//   ....[13]....
        /*01e4*/ 	.word	0x00000830
        /*01e8*/ 	.word	0x000000ff
        /*01ec*/ 	.word	0x00000070
        /*01f0*/ 	.short	0x0100
        /*01f2*/ 	.byte	0x04
	.zero		1


	//   ....[14]....
        /*01f4*/ 	.word	0x00000840
        /*01f8*/ 	.word	0x000000ff
        /*01fc*/ 	.word	0x00000058
        /*0200*/ 	.short	0x0100
        /*0202*/ 	.byte	0x04
	.zero		1


	//   ....[15]....
        /*0204*/ 	.word	0x00000850
        /*0208*/ 	.word	0x000000ff
        /*020c*/ 	.word	0x00000078
        /*0210*/ 	.short	0x0100
        /*0212*/ 	.byte	0x04
	.zero		1


	//   ....[16]....
        /*0214*/ 	.word	0x00000930
        /*0218*/ 	.word	0x000000ff
        /*021c*/ 	.word	0x00000080
        /*0220*/ 	.short	0x0100
        /*0222*/ 	.byte	0x06
	.zero		1


	//   ....[17]....
        /*0224*/ 	.word	0x00000940
        /*0228*/ 	.word	0x000000ff
        /*022c*/ 	.word	0x00000088
        /*0230*/ 	.short	0x0100
        /*0232*/ 	.byte	0x06
	.zero		1


	//   ....[18]....
        /*0234*/ 	.word	0x00000a70
        /*0238*/ 	.word	0x000000ff
        /*023c*/ 	.word	0x00000090
        /*0240*/ 	.short	0x0100
        /*0242*/ 	.byte	0x06
	.zero		1


	//   ....[19]....
        /*0244*/ 	.word	0x00000a80
        /*0248*/ 	.word	0x000000ff
        /*024c*/ 	.word	0x000000a0
        /*0250*/ 	.short	0x0100
        /*0252*/ 	.byte	0x06
	.zero		1


	//   ....[20]....
        /*0254*/ 	.word	0x00000a90
        /*0258*/ 	.word	0x000000ff
        /*025c*/ 	.word	0x00000098
        /*0260*/ 	.short	0x0100
        /*0262*/ 	.byte	0x06
	.zero		1


	//   ....[21]....
        /*0264*/ 	.word	0x00000aa0
        /*0268*/ 	.word	0x000000ff
        /*026c*/ 	.word	0x000000a8
        /*0270*/ 	.short	0x0100
        /*0272*/ 	.byte	0x06
	.zero		1


	//   ....[22]....
        /*0274*/ 	.word	0x00000bc0
        /*0278*/ 	.word	0x000000ff
        /*027c*/ 	.word	0x000000b0
        /*0280*/ 	.short	0x0100
        /*0282*/ 	.byte	0x04
	.zero		1


	//   ....[23]....
        /*0284*/ 	.word	0x00000bd0
        /*0288*/ 	.word	0x000000ff
        /*028c*/ 	.word	0x000000d0
        /*0290*/ 	.short	0x0100
        /*0292*/ 	.byte	0x04
	.zero		1


	//   ....[24]....
        /*0294*/ 	.word	0x00000be0
        /*0298*/ 	.word	0x000000ff
        /*029c*/ 	.word	0x000000b8
        /*02a0*/ 	.short	0x0100
        /*02a2*/ 	.byte	0x04
	.zero		1


	//   ....[25]....
        /*02a4*/ 	.word	0x00000bf0
        /*02a8*/ 	.word	0x000000ff
        /*02ac*/ 	.word	0x000000d8
        /*02b0*/ 	.short	0x0100
        /*02b2*/ 	.byte	0x04
	.zero		1


	//   ....[26]....
        /*02b4*/ 	.word	0x00000c00
        /*02b8*/ 	.word	0x000000ff
        /*02bc*/ 	.word	0x000000c0
        /*02c0*/ 	.short	0x0100
        /*02c2*/ 	.byte	0x04
	.zero		1


	//   ....[27]....
        /*02c4*/ 	.word	0x00000c10
        /*02c8*/ 	.word	0x000000ff
        /*02cc*/ 	.word	0x000000e0
        /*02d0*/ 	.short	0x0100
        /*02d2*/ 	.byte	0x04
	.zero		1


	//   ....[28]....
        /*02d4*/ 	.word	0x00000c20
        /*02d8*/ 	.word	0x000000ff
        /*02dc*/ 	.word	0x000000c8
        /*02e0*/ 	.short	0x0100
        /*02e2*/ 	.byte	0x04
	.zero		1


	//   ....[29]....
        /*02e4*/ 	.word	0x00000c30
        /*02e8*/ 	.word	0x000000ff
        /*02ec*/ 	.word	0x000000e8
        /*02f0*/ 	.short	0x0100
        /*02f2*/ 	.byte	0x04
	.zero		1


	//   ....[30]....
        /*02f4*/ 	.word	0x00000d20
        /*02f8*/ 	.word	0x000000ff
        /*02fc*/ 	.word	0x000000f0
        /*0300*/ 	.short	0x0100
        /*0302*/ 	.byte	0x04
	.zero		1


	//   ....[31]....
        /*0304*/ 	.word	0x00000d30
        /*0308*/ 	.word	0x000000ff
        /*030c*/ 	.word	0x00000100
        /*0310*/ 	.short	0x0100
        /*0312*/ 	.byte	0x04
	.zero		1


	//   ....[32]....
        /*0314*/ 	.word	0x00000d40
        /*0318*/ 	.word	0x000000ff
        /*031c*/ 	.word	0x000000f8
        /*0320*/ 	.short	0x0100
        /*0322*/ 	.byte	0x04
	.zero		1


	//   ....[33]....
        /*0324*/ 	.word	0x00000d50
        /*0328*/ 	.word	0x000000ff
        /*032c*/ 	.word	0x00000108
        /*0330*/ 	.short	0x0100
        /*0332*/ 	.byte	0x04
	.zero		1


	//   ....[34]....
        /*0334*/ 	.word	0x00000e50
        /*0338*/ 	.word	0x000000ff
        /*033c*/ 	.word	0x00000110
        /*0340*/ 	.short	0x0100
        /*0342*/ 	.byte	0x06
	.zero		1


	//   ....[35]....
        /*0344*/ 	.word	0x00001a30
        /*0348*/ 	.word	0x00000003
        /*034c*/ 	.word	0x00000100
        /*0350*/ 	.short	0x010a
        /*0352*/ 	.byte	0xff
	.zero		1


	//   ....[36]....
        /*0354*/ 	.word	0x00001a60
        /*0358*/ 	.word	0x00000003
        /*035c*/ 	.word	0x000000f0
        /*0360*/ 	.short	0x0101
        /*0362*/ 	.byte	0xff
	.zero		1


	//   ....[37]....
        /*0364*/ 	.word	0x00001b20
        /*0368*/ 	.word	0x000000ff
        /*036c*/ 	.word	0x00000020
        /*0370*/ 	.short	0x010a
        /*0372*/ 	.byte	0x04
	.zero		1


	//   ....[38]....
        /*0374*/ 	.word	0x00001bf0
        /*0378*/ 	.word	0x000000ff
        /*037c*/ 	.word	0x00000020
        /*0380*/ 	.short	0x010a
        /*0382*/ 	.byte	0x05
	.zero		1


	//   ....[39]....
        /*0384*/ 	.word	0x00001d50
        /*0388*/ 	.word	0x000000ff
        /*038c*/ 	.word	0x00000020
        /*0390*/ 	.short	0x010a
        /*0392*/ 	.byte	0x04
	.zero		1


	//   ....[40]....
        /*0394*/ 	.word	0x00001fe0
        /*0398*/ 	.word	0x000000ff
        /*039c*/ 	.word	0x00000088
        /*03a0*/ 	.short	0x0101
        /*03a2*/ 	.byte	0x15
	.zero		1


	//   ....[41]....
        /*03a4*/ 	.word	0x00002000
        /*03a8*/ 	.word	0x000000ff
        /*03ac*/ 	.word	0x00000020
        /*03b0*/ 	.short	0x010a
        /*03b2*/ 	.byte	0x04
	.zero		1


	//   ....[42]....
        /*03b4*/ 	.word	0x00002080
        /*03b8*/ 	.word	0x000000ff
        /*03bc*/ 	.word	0x00000020
        /*03c0*/ 	.short	0x010a
        /*03c2*/ 	.byte	0x06
	.zero		1


	//   ....[43]....
        /*03c4*/ 	.word	0x000021c0
        /*03c8*/ 	.word	0x000000ff
        /*03cc*/ 	.word	0x00000020
        /*03d0*/ 	.short	0x010a
        /*03d2*/ 	.byte	0x04
	.zero		1


	//   ....[44]....
        /*03d4*/ 	.word	0x00002480
        /*03d8*/ 	.word	0x00000003
        /*03dc*/ 	.word	0x00000090
        /*03e0*/ 	.short	0x010a
        /*03e2*/ 	.byte	0xff
	.zero		1


	//   ....[45]....
        /*03e4*/ 	.word	0x000025d0
        /*03e8*/ 	.word	0x00000000
        /*03ec*/ 	.word	0x00000000
        /*03f0*/ 	.short	0x0101
        /*03f2*/ 	.byte	0xff
	.zero		1


	//   ....[46]....
        /*03f4*/ 	.word	0x00002b80
        /*03f8*/ 	.word	0x000000ff
        /*03fc*/ 	.word	0x00000000
        /*0400*/ 	.short	0x010a
        /*0402*/ 	.byte	0x04
	.zero		1


	//   ....[47]....
        /*0404*/ 	.word	0x00002c10
        /*0408*/ 	.word	0x000000ff
        /*040c*/ 	.word	0x00000000
        /*0410*/ 	.short	0x010a
        /*0412*/ 	.byte	0x05
	.zero		1


	//   ....[48]....
        /*0414*/ 	.word	0x00002ca0
        /*0418*/ 	.word	0x000000ff
        /*041c*/ 	.word	0x00000000
        /*0420*/ 	.short	0x010a
        /*0422*/ 	.byte	0x05
	.zero		1


	//   ....[49]....
        /*0424*/ 	.word	0x00002d40
        /*0428*/ 	.word	0x00000000
        /*042c*/ 	.word	0x00000000
        /*0430*/ 	.short	0x010a
        /*0432*/ 	.byte	0xff
	.zero		1


	//   ....[50]....
        /*0434*/ 	.word	0x00002e60
        /*0438*/ 	.word	0x00000002
        /*043c*/ 	.word	0x000000f0
        /*0440*/ 	.short	0x010a
        /*0442*/ 	.byte	0xff
	.zero		1


	//   ....[51]....
        /*0444*/ 	.word	0x00002ec0
        /*0448*/ 	.word	0x00000004
        /*044c*/ 	.word	0x00000000
        /*0450*/ 	.short	0x0101
        /*0452*/ 	.byte	0xff
	.zero		1


	//   ....[52]....
        /*0454*/ 	.word	0x00002ee0
        /*0458*/ 	.word	0x000000ff
        /*045c*/ 	.word	0x000000a0
        /*0460*/ 	.short	0x010a
        /*0462*/ 	.byte	0x04
	.zero		1


	//   ....[53]....
        /*0464*/ 	.word	0x00003000
        /*0468*/ 	.word	0x00000002
        /*046c*/ 	.word	0x00000090
        /*0470*/ 	.short	0x010a
        /*0472*/ 	.byte	0xff
	.zero		1


	//   ....[54]....
        /*0474*/ 	.word	0x00003110
        /*0478*/ 	.word	0x00000002
        /*047c*/ 	.word	0x00000000
        /*0480*/ 	.short	0x0101
        /*0482*/ 	.byte	0xff
	.zero		1


	//   ....[55]....
        /*0484*/ 	.word	0x000031a0
        /*0488*/ 	.word	0x000000ff
        /*048c*/ 	.word	0x000000a0
        /*0490*/ 	.short	0x0106
        /*0492*/ 	.byte	0x04
	.zero		1


	//   ....[56]....
        /*0494*/ 	.word	0x000031c0
        /*0498*/ 	.word	0x000000ff
        /*049c*/ 	.word	0x000000a0
        /*04a0*/ 	.short	0x010a
        /*04a2*/ 	.byte	0x04
	.zero		1


	//   ....[57]....
        /*04a4*/ 	.word	0x00003250
        /*04a8*/ 	.word	0x000000ff
        /*04ac*/ 	.word	0x000000a0
        /*04b0*/ 	.short	0x0106
        /*04b2*/ 	.byte	0x07
	.zero		1


	//   ....[58]....
        /*04b4*/ 	.word	0x00003290
        /*04b8*/ 	.word	0x00000000
        /*04bc*/ 	.word	0x000000a0
        /*04c0*/ 	.short	0x010a
        /*04c2*/ 	.byte	0xff
	.zero		1


	//   ....[59]....
        /*04c4*/ 	.word	0x000034d0
        /*04c8*/ 	.word	0x000000ff
        /*04cc*/ 	.word	0x00000008
        /*04d0*/ 	.short	0x010a
        /*04d2*/ 	.byte	0x05
	.zero		1


	//   ....[60]....
        /*04d4*/ 	.word	0x000034f0
        /*04d8*/ 	.word	0x000000ff
        /*04dc*/ 	.word	0x00000008
        /*04e0*/ 	.short	0x010a
        /*04e2*/ 	.byte	0x05
	.zero		1


	//   ....[61]....
        /*04e4*/ 	.word	0x00003680
        /*04e8*/ 	.word	0x000000ff
        /*04ec*/ 	.word	0x00000008
        /*04f0*/ 	.short	0x010a
        /*04f2*/ 	.byte	0x05
	.zero		1


	//   ....[62]....
        /*04f4*/ 	.word	0x000036a0
        /*04f8*/ 	.word	0x000000ff
        /*04fc*/ 	.word	0x00000008
        /*0500*/ 	.short	0x010a
        /*0502*/ 	.byte	0x05
	.zero		1


	//   ....[63]....
        /*0504*/ 	.word	0x00003760
        /*0508*/ 	.word	0x000000ff
        /*050c*/ 	.word	0x00000000
        /*0510*/ 	.short	0x0101
        /*0512*/ 	.byte	0x04
	.zero		1


	//   ....[64]....
        /*0514*/ 	.word	0x00003b20
        /*0518*/ 	.word	0x00000000
        /*051c*/ 	.word	0x00000090
        /*0520*/ 	.short	0x010a
        /*0522*/ 	.byte	0xff
	.zero		1


	//   ....[65]....
        /*0524*/ 	.word	0x00003be0
        /*0528*/ 	.word	0x00000000
        /*052c*/ 	.word	0x00000000
        /*0530*/ 	.short	0x0101
        /*0532*/ 	.byte	0xff
	.zero		1


	//   ....[66]....
        /*0534*/ 	.word	0x00003ca0
        /*0538*/ 	.word	0x000000ff
        /*053c*/ 	.word	0x00000000
        /*0540*/ 	.short	0x010a
        /*0542*/ 	.byte	0x04
	.zero		1


	//   ....[67]....
        /*0544*/ 	.word	0x00003cb0
        /*0548*/ 	.word	0x000000ff
        /*054c*/ 	.word	0x000000d0
        /*0550*/ 	.short	0x010a
        /*0552*/ 	.byte	0x2e
	.zero		1


	//   ....[68]....
        /*0554*/ 	.word	0x00003d60
        /*0558*/ 	.word	0x000000ff
        /*055c*/ 	.word	0x00000000
        /*0560*/ 	.short	0x010a
        /*0562*/ 	.byte	0x07
	.zero		1


	//   ....[69]....
        /*0564*/ 	.word	0x00003e90
        /*0568*/ 	.word	0x000000ff
        /*056c*/ 	.word	0x00000000
        /*0570*/ 	.short	0x010a
        /*0572*/ 	.byte	0x04
	.zero		1


	//   ....[70]....
        /*0574*/ 	.word	0x000042d0
        /*0578*/ 	.word	0x000000ff
        /*057c*/ 	.word	0x00000000
        /*0580*/ 	.short	0x010a
        /*0582*/ 	.byte	0x04
	.zero		1


	//   ....[71]....
        /*0584*/ 	.word	0x00004360
        /*0588*/ 	.word	0x000000ff
        /*058c*/ 	.word	0x00000000
        /*0590*/ 	.short	0x010a
        /*0592*/ 	.byte	0x05
	.zero		1


	//   ....[72]....
        /*0594*/ 	.word	0x000043f0
        /*0598*/ 	.word	0x000000ff
        /*059c*/ 	.word	0x00000000
        /*05a0*/ 	.short	0x010a
        /*05a2*/ 	.byte	0x05
	.zero		1


	//   ....[73]....
        /*05a4*/ 	.word	0x00004490
        /*05a8*/ 	.word	0x00000000
        /*05ac*/ 	.word	0x00000000
        /*05b0*/ 	.short	0x010a
        /*05b2*/ 	.byte	0xff
	.zero		1


	//   ....[74]....
        /*05b4*/ 	.word	0x000044d0
        /*05b8*/ 	.word	0x00000000
        /*05bc*/ 	.word	0x00000000
        /*05c0*/ 	.short	0x010a
        /*05c2*/ 	.byte	0xff
	.zero		1


	//   ....[75]....
        /*05c4*/ 	.word	0x00004540
        /*05c8*/ 	.word	0x000000ff
        /*05cc*/ 	.word	0x00000000
        /*05d0*/ 	.short	0x0101
        /*05d2*/ 	.byte	0x04
	.zero		1


	//   ....[76]....
        /*05d4*/ 	.word	0x00004580
        /*05d8*/ 	.word	0x000000ff
        /*05dc*/ 	.word	0x00000110
        /*05e0*/ 	.short	0x010a
        /*05e2*/ 	.byte	0x29
	.zero		1


	//   ....[77]....
        /*05e4*/ 	.word	0x000045d0
        /*05e8*/ 	.word	0x000000ff
        /*05ec*/ 	.word	0x00000000
        /*05f0*/ 	.short	0x0101
        /*05f2*/ 	.byte	0x04
	.zero		1


	//   ....[78]....
        /*05f4*/ 	.word	0x00004a70
        /*05f8*/ 	.word	0x0000000c
        /*05fc*/ 	.word	0x00000090
        /*0600*/ 	.short	0x010a
        /*0602*/ 	.byte	0xff
	.zero		1


	//   ....[79]....
        /*0604*/ 	.word	0x00004be0
        /*0608*/ 	.word	0x00000000
        /*060c*/ 	.word	0x00000000
        /*0610*/ 	.short	0x0101
        /*0612*/ 	.byte	0xff
	.zero		1


	//   ....[80]....
        /*0614*/ 	.word	0x00005070
        /*0618*/ 	.word	0x000000ff
        /*061c*/ 	.word	0x00000088
        /*0620*/ 	.short	0x010a
        /*0622*/ 	.byte	0x15
	.zero		1


	//   ....[81]....
        /*0624*/ 	.word	0x000051f0
        /*0628*/ 	.word	0x000000ff
        /*062c*/ 	.word	0x00000060
        /*0630*/ 	.short	0x010a
        /*0632*/ 	.byte	0x15
	.zero		1


	//   ....[82]....
        /*0634*/ 	.word	0x00005370
        /*0638*/ 	.word	0x000000ff
        /*063c*/ 	.word	0x00000040
        /*0640*/ 	.short	0x010b
        /*0642*/ 	.byte	0x15
	.zero		1


	//   ....[83]....
        /*0644*/ 	.word	0x00005380
        /*0648*/ 	.word	0x000000ff
        /*064c*/ 	.word	0x00000000
        /*0650*/ 	.short	0x0101
        /*0652*/ 	.byte	0x06
	.zero		1


	//   ....[84]....
        /*0654*/ 	.word	0x00005390
        /*0658*/ 	.word	0x000000ff
        /*065c*/ 	.word	0x00000068
        /*0660*/ 	.short	0x010a
        /*0662*/ 	.byte	0x15
	.zero		1


	//   ....[85]....
        /*0664*/ 	.word	0x000054f0
        /*0668*/ 	.word	0x000000ff
        /*066c*/ 	.word	0x00000048
        /*0670*/ 	.short	0x010b
        /*0672*/ 	.byte	0x15
	.zero		1


	//   ....[86]....
        /*0674*/ 	.word	0x00005500
        /*0678*/ 	.word	0x000000ff
        /*067c*/ 	.word	0x00000000
        /*0680*/ 	.short	0x0101
        /*0682*/ 	.byte	0x06
	.zero		1


	//   ....[87]....
        /*0684*/ 	.word	0x00005510
        /*0688*/ 	.word	0x000000ff
        /*068c*/ 	.word	0x00000070
        /*0690*/ 	.short	0x010a
        /*0692*/ 	.byte	0x15
	.zero		1


	//   ....[88]....
        /*0694*/ 	.word	0x00005660
        /*0698*/ 	.word	0x000000ff
        /*069c*/ 	.word	0x00000050
        /*06a0*/ 	.short	0x010b
        /*06a2*/ 	.byte	0x15
	.zero		1


	//   ....[89]....
        /*06a4*/ 	.word	0x00005670
        /*06a8*/ 	.word	0x000000ff
        /*06ac*/ 	.word	0x00000000
        /*06b0*/ 	.short	0x0101
        /*06b2*/ 	.byte	0x06
	.zero		1


	//   ....[90]....
        /*06b4*/ 	.word	0x00005680
        /*06b8*/ 	.word	0x000000ff
        /*06bc*/ 	.word	0x00000078
        /*06c0*/ 	.short	0x010a
        /*06c2*/ 	.byte	0x15
	.zero		1


	//   ....[91]....
        /*06c4*/ 	.word	0x00005870
        /*06c8*/ 	.word	0x000000ff
        /*06cc*/ 	.word	0x00000058
        /*06d0*/ 	.short	0x010b
        /*06d2*/ 	.byte	0x15
	.zero		1


	//   ....[92]....
        /*06d4*/ 	.word	0x00005880
        /*06d8*/ 	.word	0x000000ff
        /*06dc*/ 	.word	0x00000000
        /*06e0*/ 	.short	0x0101
        /*06e2*/ 	.byte	0x25
	.zero		1


	//   ....[93]....
        /*06e4*/ 	.word	0x000058b0
        /*06e8*/ 	.word	0x000000ff
        /*06ec*/ 	.word	0x00000060
        /*06f0*/ 	.short	0x010a
        /*06f2*/ 	.byte	0x15
	.zero		1


	//   ....[94]....
        /*06f4*/ 	.word	0x000058d0
        /*06f8*/ 	.word	0x000000ff
        /*06fc*/ 	.word	0x00000068
        /*0700*/ 	.short	0x010a
        /*0702*/ 	.byte	0x15
	.zero		1


	//   ....[95]....
        /*0704*/ 	.word	0x000058f0
        /*0708*/ 	.word	0x000000ff
        /*070c*/ 	.word	0x00000070
        /*0710*/ 	.short	0x010a
        /*0712*/ 	.byte	0x15
	.zero		1


	//   ....[96]....
        /*0714*/ 	.word	0x00005930
        /*0718*/ 	.word	0x00000000
        /*071c*/ 	.word	0x00000078
        /*0720*/ 	.short	0x010a
        /*0722*/ 	.byte	0xff
	.zero		1


	//   ....[97]....
        /*0724*/ 	.word	0x00005c40
        /*0728*/ 	.word	0x00000003
        /*072c*/ 	.word	0x00000090
        /*0730*/ 	.short	0x010a
        /*0732*/ 	.byte	0xff
	.zero		1


	//   ....[98]....
        /*0734*/ 	.word	0x00005dc0
        /*0738*/ 	.word	0x00000000
        /*073c*/ 	.word	0x00000000
        /*0740*/ 	.short	0x0101
        /*0742*/ 	.byte	0xff
	.zero		1


	//   ....[99]....
        /*0744*/ 	.word	0x00006930
        /*0748*/ 	.word	0x000000ff
        /*074c*/ 	.word	0x00000040
        /*0750*/ 	.short	0x010a
        /*0752*/ 	.byte	0x2c
	.zero		1


	//   ....[100]....
        /*0754*/ 	.word	0x00006970
        /*0758*/ 	.word	0x0000004b
        /*075c*/ 	.word	0x000000b0
        /*0760*/ 	.short	0x010a
        /*0762*/ 	.byte	0xff
	.zero		1


	//   ....[101]....
        /*0764*/ 	.word	0x00006a60
        /*0768*/ 	.word	0x000000ff
        /*076c*/ 	.word	0x00000040
        /*0770*/ 	.short	0x010a
        /*0772*/ 	.byte	0x2c
	.zero		1


	//   ....[102]....
        /*0774*/ 	.word	0x00006b50
        /*0778*/ 	.word	0x0000004b
        /*077c*/ 	.word	0x000000b0
        /*0780*/ 	.short	0x010a
        /*0782*/ 	.byte	0xff
	.zero		1


	//   ....[103]....
        /*0784*/ 	.word	0x00007320
        /*0788*/ 	.word	0x00000000
        /*078c*/ 	.word	0x00000000
        /*0790*/ 	.short	0x0101
        /*0792*/ 	.byte	0xff
	.zero		1


	//   ....[104]....
        /*0794*/ 	.word	0x00007330
        /*0798*/ 	.word	0x00000003
        /*079c*/ 	.word	0x00000040
        /*07a0*/ 	.short	0x010a
        /*07a2*/ 	.byte	0xff
	.zero		1


	//   ....[105]....
        /*07a4*/ 	.word	0x00007410
        /*07a8*/ 	.word	0x00000003
        /*07ac*/ 	.word	0x00000040
        /*07b0*/ 	.short	0x010a
        /*07b2*/ 	.byte	0xff
	.zero		1


	//   ....[106]....
        /*07b4*/ 	.word	0x00007c80
        /*07b8*/ 	.word	0x0000004d
        /*07bc*/ 	.word	0x00000000
        /*07c0*/ 	.short	0x0101
        /*07c2*/ 	.byte	0xff
	.zero		1


	//   ....[107]....
        /*07c4*/ 	.word	0x00007ca0
        /*07c8*/ 	.word	0x00000000
        /*07cc*/ 	.word	0x00000040
        /*07d0*/ 	.short	0x010a
        /*07d2*/ 	.byte	0xff
	.zero		1


	//   ....[108]....
        /*07d4*/ 	.word	0x00007d70
        /*07d8*/ 	.word	0x00000000
        /*07dc*/ 	.word	0x00000040
        /*07e0*/ 	.short	0x010a
        /*07e2*/ 	.byte	0xff
	.zero		1


	//   ....[109]....
        /*07e4*/ 	.word	0x000085e0
        /*07e8*/ 	.word	0x0000004d
        /*07ec*/ 	.word	0x00000000
        /*07f0*/ 	.short	0x0101
        /*07f2*/ 	.byte	0xff
	.zero		1


	//   ....[110]....
        /*07f4*/ 	.word	0x00008600
        /*07f8*/ 	.word	0x00000000
        /*07fc*/ 	.word	0x00000040
        /*0800*/ 	.short	0x010a
        /*0802*/ 	.byte	0xff
	.zero		1


	//   ....[111]....
        /*0804*/ 	.word	0x000086d0
        /*0808*/ 	.word	0x00000000
        /*080c*/ 	.word	0x00000040
        /*0810*/ 	.short	0x010a
        /*0812*/ 	.byte	0xff
	.zero		1


	//   ....[112]....
        /*0814*/ 	.word	0x000089e0
        /*0818*/ 	.word	0x0000004b
        /*081c*/ 	.word	0x00000000
        /*0820*/ 	.short	0x0101
        /*0822*/ 	.byte	0xff
	.zero		1


	//   ....[113]....
        /*0824*/ 	.word	0x00008f90
        /*0828*/ 	.word	0x00000002
        /*082c*/ 	.word	0x00000000
        /*0830*/ 	.short	0x0101
        /*0832*/ 	.byte	0xff
	.zero		1


	//   ....[114]....
        /*0834*/ 	.word	0x00009220
        /*0838*/ 	.word	0x000000ff
        /*083c*/ 	.word	0x00000000
        /*0840*/ 	.short	0x0101
        /*0842*/ 	.byte	0x04
	.zero		1


	//   ....[115]....
        /*0844*/ 	.word	0x00009240
        /*0848*/ 	.word	0x00000003
        /*084c*/ 	.word	0x00000100
        /*0850*/ 	.short	0x010a
        /*0852*/ 	.byte	0xff
	.zero		1


	//   ....[116]....
        /*0854*/ 	.word	0x000092a0
        /*0858*/ 	.word	0x00000000
        /*085c*/ 	.word	0x00000020
        /*0860*/ 	.short	0x010a
        /*0862*/ 	.byte	0xff
	.zero		1


	//   ....[117]....
        /*0864*/ 	.word	0x00009300
        /*0868*/ 	.word	0x00000000
        /*086c*/ 	.word	0x00000020
        /*0870*/ 	.short	0x010a
        /*0872*/ 	.byte	0xff
	.zero		1


	//   ....[118]....
        /*0874*/ 	.word	0x00009350
        /*0878*/ 	.word	0x00000003
        /*087c*/ 	.word	0x00000090
        /*0880*/ 	.short	0x010a
        /*0882*/ 	.byte	0xff
	.zero		1


	//   ....[119]....
        /*0884*/ 	.word	0x000093b0
        /*0888*/ 	.word	0x00000000
        /*088c*/ 	.word	0x00000000
        /*0890*/ 	.short	0x010a
        /*0892*/ 	.byte	0xff
	.zero		1


	//   ....[120]....
        /*0894*/ 	.word	0x00009410
        /*0898*/ 	.word	0x00000000
        /*089c*/ 	.word	0x00000000
        /*08a0*/ 	.short	0x010a
        /*08a2*/ 	.byte	0xff
	.zero		1


	//   ....[121]....
        /*08a4*/ 	.word	0x00009470
        /*08a8*/ 	.word	0x00000000
        /*08ac*/ 	.word	0x00000000
        /*08b0*/ 	.short	0x010a
        /*08b2*/ 	.byte	0xff
	.zero		1


	//   ....[122]....
        /*08b4*/ 	.word	0x000094c0
        /*08b8*/ 	.word	0x00000002
        /*08bc*/ 	.word	0x000000f0
        /*08c0*/ 	.short	0x010a
        /*08c2*/ 	.byte	0xff
	.zero		1


	//   ....[123]....
        /*08c4*/ 	.word	0x00009520
        /*08c8*/ 	.word	0x00000002
        /*08cc*/ 	.word	0x000000a0
        /*08d0*/ 	.short	0x010a
        /*08d2*/ 	.byte	0xff
	.zero		1


	//   ....[124]....
        /*08d4*/ 	.word	0x00009570
        /*08d8*/ 	.word	0x00000002
        /*08dc*/ 	.word	0x00000090
        /*08e0*/ 	.short	0x010a
        /*08e2*/ 	.byte	0xff
	.zero		1


	//   ....[125]....
        /*08e4*/ 	.word	0x000095d0
        /*08e8*/ 	.word	0x00000000
        /*08ec*/ 	.word	0x000000a0
        /*08f0*/ 	.short	0x010a
        /*08f2*/ 	.byte	0xff
	.zero		1


	//   ....[126]....
        /*08f4*/ 	.word	0x00009630
        /*08f8*/ 	.word	0x00000000
        /*08fc*/ 	.word	0x00000008
        /*0900*/ 	.short	0x010a
        /*0902*/ 	.byte	0xff
	.zero		1


	//   ....[127]....
        /*0904*/ 	.word	0x00009720
        /*0908*/ 	.word	0x00000000
        /*090c*/ 	.word	0x00000008
        /*0910*/ 	.short	0x010a
        /*0912*/ 	.byte	0xff
	.zero		1


	//   ....[128]....
        /*0914*/ 	.word	0x00009770
        /*0918*/ 	.word	0x00000000
        /*091c*/ 	.word	0x00000090
        /*0920*/ 	.short	0x010a
        /*0922*/ 	.byte	0xff
	.zero		1


	//   ....[129]....
        /*0924*/ 	.word	0x000097d0
        /*0928*/ 	.word	0x00000000
        /*092c*/ 	.word	0x000000d0
        /*0930*/ 	.short	0x010a
        /*0932*/ 	.byte	0xff
	.zero		1


	//   ....[130]....
        /*0934*/ 	.word	0x00009830
        /*0938*/ 	.word	0x00000000
        /*093c*/ 	.word	0x00000000
        /*0940*/ 	.short	0x010a
        /*0942*/ 	.byte	0xff
	.zero		1


	//   ....[131]....
        /*0944*/ 	.word	0x00009890
        /*0948*/ 	.word	0x00000000
        /*094c*/ 	.word	0x00000000
        /*0950*/ 	.short	0x010a
        /*0952*/ 	.byte	0xff
	.zero		1


	//   ....[132]....
        /*0954*/ 	.word	0x000098f0
        /*0958*/ 	.word	0x00000000
        /*095c*/ 	.word	0x00000000
        /*0960*/ 	.short	0x010a
        /*0962*/ 	.byte	0xff
	.zero		1


	//   ....[133]....
        /*0964*/ 	.word	0x00009950
        /*0968*/ 	.word	0x00000000
        /*096c*/ 	.word	0x00000000
        /*0970*/ 	.short	0x010a
        /*0972*/ 	.byte	0xff
	.zero		1


	//   ....[134]....
        /*0974*/ 	.word	0x000099b0
        /*0978*/ 	.word	0x00000000
        /*097c*/ 	.word	0x00000110
        /*0980*/ 	.short	0x010a
        /*0982*/ 	.byte	0xff
	.zero		1


	//   ....[135]....
        /*0984*/ 	.word	0x00009a00
        /*0988*/ 	.word	0x0000000c
        /*098c*/ 	.word	0x00000090
        /*0990*/ 	.short	0x010a
        /*0992*/ 	.byte	0xff
	.zero		1


	//   ....[136]....
        /*0994*/ 	.word	0x00009a60
        /*0998*/ 	.word	0x00000000
        /*099c*/ 	.word	0x00000088
        /*09a0*/ 	.short	0x010a
        /*09a2*/ 	.byte	0xff
	.zero		1


	//   ....[137]....
        /*09a4*/ 	.word	0x00009ac0
        /*09a8*/ 	.word	0x00000000
        /*09ac*/ 	.word	0x00000060
        /*09b0*/ 	.short	0x010a
        /*09b2*/ 	.byte	0xff
	.zero		1


	//   ....[138]....
        /*09b4*/ 	.word	0x00009b20
        /*09b8*/ 	.word	0x00000000
        /*09bc*/ 	.word	0x00000068
        /*09c0*/ 	.short	0x010a
        /*09c2*/ 	.byte	0xff
	.zero		1


	//   ....[139]....
        /*09c4*/ 	.word	0x00009b80
        /*09c8*/ 	.word	0x00000000
        /*09cc*/ 	.word	0x00000070
        /*09d0*/ 	.short	0x010a
        /*09d2*/ 	.byte	0xff
	.zero		1


	//   ....[140]....
        /*09d4*/ 	.word	0x00009be0
        /*09d8*/ 	.word	0x00000000
        /*09dc*/ 	.word	0x00000078
        /*09e0*/ 	.short	0x010a
        /*09e2*/ 	.byte	0xff
	.zero		1


	//   ....[141]....
        /*09e4*/ 	.word	0x00009c40
        /*09e8*/ 	.word	0x00000000
        /*09ec*/ 	.word	0x00000060
        /*09f0*/ 	.short	0x010a
        /*09f2*/ 	.byte	0xff
	.zero		1


	//   ....[142]....
        /*09f4*/ 	.word	0x00009ca0
        /*09f8*/ 	.word	0x00000000
        /*09fc*/ 	.word	0x00000068
        /*0a00*/ 	.short	0x010a
        /*0a02*/ 	.byte	0xff
	.zero		1


	//   ....[143]....
        /*0a04*/ 	.word	0x00009d00
        /*0a08*/ 	.word	0x00000000
        /*0a0c*/ 	.word	0x00000070
        /*0a10*/ 	.short	0x010a
        /*0a12*/ 	.byte	0xff
	.zero		1


	//   ....[144]....
        /*0a14*/ 	.word	0x00009d50
        /*0a18*/ 	.word	0x00000003
        /*0a1c*/ 	.word	0x00000090
        /*0a20*/ 	.short	0x010a
        /*0a22*/ 	.byte	0xff
	.zero		1


	//   ....[145]....
        /*0a24*/ 	.word	0x00009db0
        /*0a28*/ 	.word	0x00000002
        /*0a2c*/ 	.word	0x00000040
        /*0a30*/ 	.short	0x010a
        /*0a32*/ 	.byte	0xff
	.zero		1


	//   ....[146]....
        /*0a34*/ 	.word	0x00009e00
        /*0a38*/ 	.word	0x0000004b
        /*0a3c*/ 	.word	0x000000b0
        /*0a40*/ 	.short	0x010a
        /*0a42*/ 	.byte	0xff
	.zero		1


	//   ....[147]....
        /*0a44*/ 	.word	0x00009e50
        /*0a48*/ 	.word	0x00000003
        /*0a4c*/ 	.word	0x00000040
        /*0a50*/ 	.short	0x010a
        /*0a52*/ 	.byte	0xff
	.zero		1


	//   ....[148]....
        /*0a54*/ 	.word	0x00009ea0
        /*0a58*/ 	.word	0x00000000
        /*0a5c*/ 	.word	0x00000040
        /*0a60*/ 	.short	0x010a
        /*0a62*/ 	.byte	0xff
	.zero		1


	//   ....[149]....
        /*0a64*/ 	.word	0x00009ef0
        /*0a68*/ 	.word	0x00000000
        /*0a6c*/ 	.word	0x00000040
        /*0a70*/ 	.short	0x010a
        /*0a72*/ 	.byte	0xff
	.zero		1


	//----- nvinfo : EIATTR_NUM_MBARRIERS
	.align		4
.L_47:
        /*0a74*/ 	.byte	0x03, 0x38
        /*0a76*/ 	.short	0x0023


	//----- nvinfo : EIATTR_EXIT_INSTR_OFFSETS
	.align		4
        /*0a78*/ 	.byte	0x04, 0x1c
        /*0a7a*/ 	.short	(.L_49 - .L_48)


	//   ....[0]....
.L_48:
        /*0a7c*/ 	.word	0x00002d70


	//   ....[1]....
        /*0a80*/ 	.word	0x00003260


	//   ....[2]....
        /*0a84*/ 	.word	0x000032c0


	//   ....[3]....
        /*0a88*/ 	.word	0x00004800


	//   ....[4]....
        /*0a8c*/ 	.word	0x00005960


	//   ....[5]....
        /*0a90*/ 	.word	0x000059a0


	//   ....[6]....
        /*0a94*/ 	.word	0x00009110


	//   ....[7]....
        /*0a98*/ 	.word	0x00009190


	//   ....[8]....
        /*0a9c*/ 	.word	0x000091c0


	//   ....[9]....
        /*0aa0*/ 	.word	0x00009230


	//----- nvinfo : EIATTR_MAX_THREADS
	.align		4
.L_49:
        /*0aa4*/ 	.byte	0x04, 0x05
        /*0aa6*/ 	.short	(.L_51 - .L_50)
.L_50:
        /*0aa8*/ 	.word	0x00000100
        /*0aac*/ 	.word	0x00000001
        /*0ab0*/ 	.word	0x00000001


	//----- nvinfo : EIATTR_CRS_STACK_SIZE
	.align		4
.L_51:
        /*0ab4*/ 	.byte	0x04, 0x1e
        /*0ab6*/ 	.short	(.L_53 - .L_52)
.L_52:
        /*0ab8*/ 	.word	0x00000000


	//----- nvinfo : EIATTR_CBANK_PARAM_SIZE
	.align		4
.L_53:
        /*0abc*/ 	.byte	0x03, 0x19
        /*0abe*/ 	.short	0x0800


	//----- nvinfo : EIATTR_PARAM_CBANK
	.align		4
        /*0ac0*/ 	.byte	0x04, 0x0a
        /*0ac2*/ 	.short	(.L_55 - .L_54)
	.align		4
.L_54:
        /*0ac4*/ 	.word	index@(.nv.constant0._ZN7cutlass13device_kernelINS_4gemm6kernel13GemmUniversalIN4cute5tupleIJiiiiEEENS1_10collective13CollectiveMmaINS1_35MainloopSm100TmaUmmaWarpSpecializedILi4ELi2ELi4ENS5_IJNS4_1CILi2EEESB_NSA_ILi1EEEEEEEENS5_IJNSA_ILi256EEENSA_ILi64EEESG_EEENS_10tfloat32_tENS5_IJlSC_lEEESI_SJ_NS4_8TiledMMAINS4_8MMA_AtomIJNS4_23SM100_MMA_TF32_2x1SM_SSISI_SI_fLi256ELi64ELNS4_4UMMA5MajorE0ELSO_0ELNSN_7ScaleInE0ELSP_0EEEEEENS4_6LayoutINS5_IJSC_SC_SC_EEENS5_IJNSA_ILi0EEESU_SU_EEEEENS5_IJNS4_10UnderscoreESX_SX_EEEEENS4_28SM100_TMA_2SM_LOAD_MULTICASTENS4_14ComposedLayoutINS4_7SwizzleILi3ELi4ELi3EEENS4_18smem_ptr_flag_bitsILi32EEENSS_INS5_IJNSA_ILi8EEENSA_ILi32EEEEEENS5_IJS17_SC_EEEEEEEvNS4_8identityENS4_18SM100_TMA_2SM_LOADES1B_vS1C_EENS_8epilogue10collective18CollectiveEpilogueINS1F_23Sm100TmaWarpSpecializedILi4ELi2ELi16ELb1ELb0EEEJNS5_IJNSA_ILi128EEESG_SG_EEENS5_IJNSS_IS1K_SC_EENSS_INSA_ILi16EEESC_EEEEESI_SJ_SI_SJ_NS1F_6fusion15FusionCallbacksIS1J_NS1Q_17LinearCombinationISI_fSI_fLNS_15FloatRoundStyleE2EEES1L_S1P_JEEENS4_5SM1004TMEM4LOAD26SM100_TMEM_LOAD_32dp32b16xENS4_13SM90_TMA_LOADENS11_INS12_ILi2ELi4ELi3EEES15_NSS_INS5_IJS16_S1N_EEENS5_IJS1N_SC_EEEEEEENS4_39AutoVectorizingCopyWithAssumedAlignmentILi128EEENS4_14SM90_TMA_STOREES25_S27_S27_EEEvvEEEEvNT_6ParamsE)
        /*0ac8*/ 	.short	0x0380
        /*0aca*/ 	.short	0x0800


	//----- nvinfo : EIATTR_SW_WAR
	.align		4
.L_55:
        /*0acc*/ 	.byte	0x04, 0x36
        /*0ace*/ 	.short	(.L_57 - .L_56)
.L_56:
        /*0ad0*/ 	.word	0x00000008
.L_57:


//--------------------- .nv.callgraph             --------------------------
	.section	.nv.callgraph,"",@"SHT_CUDA_CALLGRAPH"
	.align	4
	.sectionentsize	8
	.align		4
        /*0000*/ 	.word	0x00000000
	.align		4
        /*0004*/ 	.word	0xffffffff
	.align		4
        /*0008*/ 	.word	index@(_ZN7cutlass13device_kernelINS_4gemm6kernel13GemmUniversalIN4cute5tupleIJiiiiEEENS1_10collective13CollectiveMmaINS1_35MainloopSm100TmaUmmaWarpSpecializedILi4ELi2ELi4ENS5_IJNS4_1CILi2EEESB_NSA_ILi1EEEEEEEENS5_IJNSA_ILi256EEENSA_ILi64EEESG_EEENS_10tfloat32_tENS5_IJlSC_lEEESI_SJ_NS4_8TiledMMAINS4_8MMA_AtomIJNS4_23SM100_MMA_TF32_2x1SM_SSISI_SI_fLi256ELi64ELNS4_4UMMA5MajorE0ELSO_0ELNSN_7ScaleInE0ELSP_0EEEEEENS4_6LayoutINS5_IJSC_SC_SC_EEENS5_IJNSA_ILi0EEESU_SU_EEEEENS5_IJNS4_10UnderscoreESX_SX_EEEEENS4_28SM100_TMA_2SM_LOAD_MULTICASTENS4_14ComposedLayoutINS4_7SwizzleILi3ELi4ELi3EEENS4_18smem_ptr_flag_bitsILi32EEENSS_INS5_IJNSA_ILi8EEENSA_ILi32EEEEEENS5_IJS17_SC_EEEEEEEvNS4_8identityENS4_18SM100_TMA_2SM_LOADES1B_vS1C_EENS_8epilogue10collective18CollectiveEpilogueINS1F_23Sm100TmaWarpSpecializedILi4ELi2ELi16ELb1ELb0EEEJNS5_IJNSA_ILi128EEESG_SG_EEENS5_IJNSS_IS1K_SC_EENSS_INSA_ILi16EEESC_EEEEESI_SJ_SI_SJ_NS1F_6fusion15FusionCallbacksIS1J_NS1Q_17LinearCombinationISI_fSI_fLNS_15FloatRoundStyleE2EEES1L_S1P_JEEENS4_5SM1004TMEM4LOAD26SM100_TMEM_LOAD_32dp32b16xENS4_13SM90_TMA_LOADENS11_INS12_ILi2ELi4ELi3EEES15_NSS_INS5_IJS16_S1N_EEENS5_IJS1N_SC_EEEEEEENS4_39AutoVectorizingCopyWithAssumedAlignmentILi128EEENS4_14SM90_TMA_STOREES25_S27_S27_EEEvvEEEEvNT_6ParamsE)
	.align		4
        /*000c*/ 	.word	index@(__assertfail)
	.align		4
        /*0010*/ 	.word	0x00000000
	.align		4
        /*0014*/ 	.word	0xfffffffe
	.align		4
        /*0018*/ 	.word	0x00000000
	.align		4
        /*001c*/ 	.word	0xfffffffd
	.align		4
        /*0020*/ 	.word	0x00000000
	.align		4
        /*0024*/ 	.word	0xfffffffc


//--------------------- .nv.constant4             --------------------------
	.section	.nv.constant4,"a",@progbits
	.align	8
	.align		8
.nv.constant4:
        /*0000*/ 	.dword	__assertfail
	.align		8
        /*0008*/ 	.dword	__unnamed_1
	.align		8
        /*0010*/ 	.dword	__unnamed_2
	.align		8
        /*0018*/ 	.dword	_ZN40_INTERNAL_0125b0f4_4_k_cu_002c38ad_209964cuda3std3__45__cpo5beginE
	.align		8
        /*0020*/ 	.dword	_ZN40_INTERNAL_0125b0f4_4_k_cu_002c38ad_209964cuda3std3__45__cpo3endE
	.align		8
        /*0028*/ 	.dword	_ZN40_INTERNAL_0125b0f4_4_k_cu_002c38ad_209964cuda3std3__45__cpo6cbeginE
	.align		8
        /*0030*/ 	.dword	_ZN40_INTERNAL_0125b0f4_4_k_cu_002c38ad_209964cuda3std3__45__cpo4cendE
	.align		8
        /*0038*/ 	.dword	_ZN40_INTERNAL_0125b0f4_4_k_cu_002c38ad_209964cuda3std3__442_GLOBAL__N__0125b0f4_4_k_cu_002c38ad_209966ignoreE
	.align		8
        /*0040*/ 	.dword	_ZN40_INTERNAL_0125b0f4_4_k_cu_002c38ad_209964cuda3std3__419piecewise_constructE
	.align		8
        /*0048*/ 	.dword	_ZN40_INTERNAL_0125b0f4_4_k_cu_002c38ad_209964cuda3std3__48in_placeE
	.align		8
        /*0050*/ 	.dword	_ZN40_INTERNAL_0125b0f4_4_k_cu_002c38ad_209964cuda3std6ranges3__45__cpo4swapE
	.align		8
        /*0058*/ 	.dword	_ZN40_INTERNAL_0125b0f4_4_k_cu_002c38ad_209964cuda3std6ranges3__45__cpo9iter_moveE
	.align		8
        /*0060*/ 	.dword	_ZN40_INTERNAL_0125b0f4_4_k_cu_002c38ad_209964cute7productE
	.align		8
        /*0068*/ 	.dword	_ZN40_INTERNAL_0125b0f4_4_k_cu_002c38ad_209964cute1_E
	.align		8
        /*0070*/ 	.dword	$str$25
	.align		8
        /*0078*/ 	.dword	$str$26
	.align		8
        /*0080*/ 	.dword	$str$27
	.align		8
        /*0088*/ 	.dword	$str$28


//--------------------- .text._ZN7cutlass13device_kernelINS_4gemm6kernel13GemmUniversalIN4cute5tupleIJiiiiEEENS1_10collective13CollectiveMmaINS1_35MainloopSm100TmaUmmaWarpSpecializedILi4ELi2ELi4ENS5_IJNS4_1CILi2EEESB_NSA_ILi1EEEEEEEENS5_IJNSA_ILi256EEENSA_ILi64EEESG_EEENS_10tfloat32_tENS5_IJlSC_lEEESI_SJ_NS4_8TiledMMAINS4_8MMA_AtomIJNS4_23SM100_MMA_TF32_2x1SM_SSISI_SI_fLi256ELi64ELNS4_4UMMA5MajorE0ELSO_0ELNSN_7ScaleInE0ELSP_0EEEEEENS4_6LayoutINS5_IJSC_SC_SC_EEENS5_IJNSA_ILi0EEESU_SU_EEEEENS5_IJNS4_10UnderscoreESX_SX_EEEEENS4_28SM100_TMA_2SM_LOAD_MULTICASTENS4_14ComposedLayoutINS4_7SwizzleILi3ELi4ELi3EEENS4_18smem_ptr_flag_bitsILi32EEENSS_INS5_IJNSA_ILi8EEENSA_ILi32EEEEEENS5_IJS17_SC_EEEEEEEvNS4_8identityENS4_18SM100_TMA_2SM_LOADES1B_vS1C_EENS_8epilogue10collective18CollectiveEpilogueINS1F_23Sm100TmaWarpSpecializedILi4ELi2ELi16ELb1ELb0EEEJNS5_IJNSA_ILi128EEESG_SG_EEENS5_IJNSS_IS1K_SC_EENSS_INSA_ILi16EEESC_EEEEESI_SJ_SI_SJ_NS1F_6fusion15FusionCallbacksIS1J_NS1Q_17LinearCombinationISI_fSI_fLNS_15FloatRoundStyleE2EEES1L_S1P_JEEENS4_5SM1004TMEM4LOAD26SM100_TMEM_LOAD_32dp32b16xENS4_13SM90_TMA_LOADENS11_INS12_ILi2ELi4ELi3EEES15_NSS_INS5_IJS16_S1N_EEENS5_IJS1N_SC_EEEEEEENS4_39AutoVectorizingCopyWithAssumedAlignmentILi128EEENS4_14SM90_TMA_STOREES25_S27_S27_EEEvvEEEEvNT_6ParamsE --------------------------
	.section	.text._ZN7cutlass13device_kernelINS_4gemm6kernel13GemmUniversalIN4cute5tupleIJiiiiEEENS1_10collective13CollectiveMmaINS1_35MainloopSm100TmaUmmaWarpSpecializedILi4ELi2ELi4ENS5_IJNS4_1CILi2EEESB_NSA_ILi1EEEEEEEENS5_IJNSA_ILi256EEENSA_ILi64EEESG_EEENS_10tfloat32_tENS5_IJlSC_lEEESI_SJ_NS4_8TiledMMAINS4_8MMA_AtomIJNS4_23SM100_MMA_TF32_2x1SM_SSISI_SI_fLi256ELi64ELNS4_4UMMA5MajorE0ELSO_0ELNSN_7ScaleInE0ELSP_0EEEEEENS4_6LayoutINS5_IJSC_SC_SC_EEENS5_IJNSA_ILi0EEESU_SU_EEEEENS5_IJNS4_10UnderscoreESX_SX_EEEEENS4_28SM100_TMA_2SM_LOAD_MULTICASTENS4_14ComposedLayoutINS4_7SwizzleILi3ELi4ELi3EEENS4_18smem_ptr_flag_bitsILi32EEENSS_INS5_IJNSA_ILi8EEENSA_ILi32EEEEEENS5_IJS17_SC_EEEEEEEvNS4_8identityENS4_18SM100_TMA_2SM_LOADES1B_vS1C_EENS_8epilogue10collective18CollectiveEpilogueINS1F_23Sm100TmaWarpSpecializedILi4ELi2ELi16ELb1ELb0EEEJNS5_IJNSA_ILi128EEESG_SG_EEENS5_IJNSS_IS1K_SC_EENSS_INSA_ILi16EEESC_EEEEESI_SJ_SI_SJ_NS1F_6fusion15FusionCallbacksIS1J_NS1Q_17LinearCombinationISI_fSI_fLNS_15FloatRoundStyleE2EEES1L_S1P_JEEENS4_5SM1004TMEM4LOAD26SM100_TMEM_LOAD_32dp32b16xENS4_13SM90_TMA_LOADENS11_INS12_ILi2ELi4ELi3EEES15_NSS_INS5_IJS16_S1N_EEENS5_IJS1N_SC_EEEEEEENS4_39AutoVectorizingCopyWithAssumedAlignmentILi128EEENS4_14SM90_TMA_STOREES25_S27_S27_EEEvvEEEEvNT_6ParamsE,"ax",@progbits
	.align	128
.text._ZN7cutlass13device_kernelINS_4gemm6kernel13GemmUniversalIN4cute5tupleIJiiiiEEENS1_10collective13CollectiveMmaINS1_35MainloopSm100TmaUmmaWarpSpecializedILi4ELi2ELi4ENS5_IJNS4_1CILi2EEESB_NSA_ILi1EEEEEEEENS5_IJNSA_ILi256EEENSA_ILi64EEESG_EEENS_10tfloat32_tENS5_IJlSC_lEEESI_SJ_NS4_8TiledMMAINS4_8MMA_AtomIJNS4_23SM100_MMA_TF32_2x1SM_SSISI_SI_fLi256ELi64ELNS4_4UMMA5MajorE0ELSO_0ELNSN_7ScaleInE0ELSP_0EEEEEENS4_6LayoutINS5_IJSC_SC_SC_EEENS5_IJNSA_ILi0EEESU_SU_EEEEENS5_IJNS4_10UnderscoreESX_SX_EEEEENS4_28SM100_TMA_2SM_LOAD_MULTICASTENS4_14ComposedLayoutINS4_7SwizzleILi3ELi4ELi3EEENS4_18smem_ptr_flag_bitsILi32EEENSS_INS5_IJNSA_ILi8EEENSA_ILi32EEEEEENS5_IJS17_SC_EEEEEEEvNS4_8identityENS4_18SM100_TMA_2SM_LOADES1B_vS1C_EENS_8epilogue10collective18CollectiveEpilogueINS1F_23Sm100TmaWarpSpecializedILi4ELi2ELi16ELb1ELb0EEEJNS5_IJNSA_ILi128EEESG_SG_EEENS5_IJNSS_IS1K_SC_EENSS_INSA_ILi16EEESC_EEEEESI_SJ_SI_SJ_NS1F_6fusion15FusionCallbacksIS1J_NS1Q_17LinearCombinationISI_fSI_fLNS_15FloatRoundStyleE2EEES1L_S1P_JEEENS4_5SM1004TMEM4LOAD26SM100_TMEM_LOAD_32dp32b16xENS4_13SM90_TMA_LOADENS11_INS12_ILi2ELi4ELi3EEES15_NSS_INS5_IJS16_S1N_EEENS5_IJS1N_SC_EEEEEEENS4_39AutoVectorizingCopyWithAssumedAlignmentILi128EEENS4_14SM90_TMA_STOREES25_S27_S27_EEEvvEEEEvNT_6ParamsE:
        .type           _ZN7cutlass13device_kernelINS_4gemm6kernel13GemmUniversalIN4cute5tupleIJiiiiEEENS1_10collective13CollectiveMmaINS1_35MainloopSm100TmaUmmaWarpSpecializedILi4ELi2ELi4ENS5_IJNS4_1CILi2EEESB_NSA_ILi1EEEEEEEENS5_IJNSA_ILi256EEENSA_ILi64EEESG_EEENS_10tfloat32_tENS5_IJlSC_lEEESI_SJ_NS4_8TiledMMAINS4_8MMA_AtomIJNS4_23SM100_MMA_TF32_2x1SM_SSISI_SI_fLi256ELi64ELNS4_4UMMA5MajorE0ELSO_0ELNSN_7ScaleInE0ELSP_0EEEEEENS4_6LayoutINS5_IJSC_SC_SC_EEENS5_IJNSA_ILi0EEESU_SU_EEEEENS5_IJNS4_10UnderscoreESX_SX_EEEEENS4_28SM100_TMA_2SM_LOAD_MULTICASTENS4_14ComposedLayoutINS4_7SwizzleILi3ELi4ELi3EEENS4_18smem_ptr_flag_bitsILi32EEENSS_INS5_IJNSA_ILi8EEENSA_ILi32EEEEEENS5_IJS17_SC_EEEEEEEvNS4_8identityENS4_18SM100_TMA_2SM_LOADES1B_vS1C_EENS_8epilogue10collective18CollectiveEpilogueINS1F_23Sm100TmaWarpSpecializedILi4ELi2ELi16ELb1ELb0EEEJNS5_IJNSA_ILi128EEESG_SG_EEENS5_IJNSS_IS1K_SC_EENSS_INSA_ILi16EEESC_EEEEESI_SJ_SI_SJ_NS1F_6fusion15FusionCallbacksIS1J_NS1Q_17LinearCombinationISI_fSI_fLNS_15FloatRoundStyleE2EEES1L_S1P_JEEENS4_5SM1004TMEM4LOAD26SM100_TMEM_LOAD_32dp32b16xENS4_13SM90_TMA_LOADENS11_INS12_ILi2ELi4ELi3EEES15_NSS_INS5_IJS16_S1N_EEENS5_IJS1N_SC_EEEEEEENS4_39AutoVectorizingCopyWithAssumedAlignmentILi128EEENS4_14SM90_TMA_STOREES25_S27_S27_EEEvvEEEEvNT_6ParamsE,@function
        .size           _ZN7cutlass13device_kernelINS_4gemm6kernel13GemmUniversalIN4cute5tupleIJiiiiEEENS1_10collective13CollectiveMmaINS1_35MainloopSm100TmaUmmaWarpSpecializedILi4ELi2ELi4ENS5_IJNS4_1CILi2EEESB_NSA_ILi1EEEEEEEENS5_IJNSA_ILi256EEENSA_ILi64EEESG_EEENS_10tfloat32_tENS5_IJlSC_lEEESI_SJ_NS4_8TiledMMAINS4_8MMA_AtomIJNS4_23SM100_MMA_TF32_2x1SM_SSISI_SI_fLi256ELi64ELNS4_4UMMA5MajorE0ELSO_0ELNSN_7ScaleInE0ELSP_0EEEEEENS4_6LayoutINS5_IJSC_SC_SC_EEENS5_IJNSA_ILi0EEESU_SU_EEEEENS5_IJNS4_10UnderscoreESX_SX_EEEEENS4_28SM100_TMA_2SM_LOAD_MULTICASTENS4_14ComposedLayoutINS4_7SwizzleILi3ELi4ELi3EEENS4_18smem_ptr_flag_bitsILi32EEENSS_INS5_IJNSA_ILi8EEENSA_ILi32EEEEEENS5_IJS17_SC_EEEEEEEvNS4_8identityENS4_18SM100_TMA_2SM_LOADES1B_vS1C_EENS_8epilogue10collective18CollectiveEpilogueINS1F_23Sm100TmaWarpSpecializedILi4ELi2ELi16ELb1ELb0EEEJNS5_IJNSA_ILi128EEESG_SG_EEENS5_IJNSS_IS1K_SC_EENSS_INSA_ILi16EEESC_EEEEESI_SJ_SI_SJ_NS1F_6fusion15FusionCallbacksIS1J_NS1Q_17LinearCombinationISI_fSI_fLNS_15FloatRoundStyleE2EEES1L_S1P_JEEENS4_5SM1004TMEM4LOAD26SM100_TMEM_LOAD_32dp32b16xENS4_13SM90_TMA_LOADENS11_INS12_ILi2ELi4ELi3EEES15_NSS_INS5_IJS16_S1N_EEENS5_IJS1N_SC_EEEEEEENS4_39AutoVectorizingCopyWithAssumedAlignmentILi128EEENS4_14SM90_TMA_STOREES25_S27_S27_EEEvvEEEEvNT_6ParamsE,(.L_x_201 - _ZN7cutlass13device_kernelINS_4gemm6kernel13GemmUniversalIN4cute5tupleIJiiiiEEENS1_10collective13CollectiveMmaINS1_35MainloopSm100TmaUmmaWarpSpecializedILi4ELi2ELi4ENS5_IJNS4_1CILi2EEESB_NSA_ILi1EEEEEEEENS5_IJNSA_ILi256EEENSA_ILi64EEESG_EEENS_10tfloat32_tENS5_IJlSC_lEEESI_SJ_NS4_8TiledMMAINS4_8MMA_AtomIJNS4_23SM100_MMA_TF32_2x1SM_SSISI_SI_fLi256ELi64ELNS4_4UMMA5MajorE0ELSO_0ELNSN_7ScaleInE0ELSP_0EEEEEENS4_6LayoutINS5_IJSC_SC_SC_EEENS5_IJNSA_ILi0EEESU_SU_EEEEENS5_IJNS4_10UnderscoreESX_SX_EEEEENS4_28SM100_TMA_2SM_LOAD_MULTICASTENS4_14ComposedLayoutINS4_7SwizzleILi3ELi4ELi3EEENS4_18smem_ptr_flag_bitsILi32EEENSS_INS5_IJNSA_ILi8EEENSA_ILi32EEEEEENS5_IJS17_SC_EEEEEEEvNS4_8identityENS4_18SM100_TMA_2SM_LOADES1B_vS1C_EENS_8epilogue10collective18CollectiveEpilogueINS1F_23Sm100TmaWarpSpecializedILi4ELi2ELi16ELb1ELb0EEEJNS5_IJNSA_ILi128EEESG_SG_EEENS5_IJNSS_IS1K_SC_EENSS_INSA_ILi16EEESC_EEEEESI_SJ_SI_SJ_NS1F_6fusion15FusionCallbacksIS1J_NS1Q_17LinearCombinationISI_fSI_fLNS_15FloatRoundStyleE2EEES1L_S1P_JEEENS4_5SM1004TMEM4LOAD26SM100_TMEM_LOAD_32dp32b16xENS4_13SM90_TMA_LOADENS11_INS12_ILi2ELi4ELi3EEES15_NSS_INS5_IJS16_S1N_EEENS5_IJS1N_SC_EEEEEEENS4_39AutoVectorizingCopyWithAssumedAlignmentILi128EEENS4_14SM90_TMA_STOREES25_S27_S27_EEEvvEEEEvNT_6ParamsE)
        .other          _ZN7cutlass13device_kernelINS_4gemm6kernel13GemmUniversalIN4cute5tupleIJiiiiEEENS1_10collective13CollectiveMmaINS1_35MainloopSm100TmaUmmaWarpSpecializedILi4ELi2ELi4ENS5_IJNS4_1CILi2EEESB_NSA_ILi1EEEEEEEENS5_IJNSA_ILi256EEENSA_ILi64EEESG_EEENS_10tfloat32_tENS5_IJlSC_lEEESI_SJ_NS4_8TiledMMAINS4_8MMA_AtomIJNS4_23SM100_MMA_TF32_2x1SM_SSISI_SI_fLi256ELi64ELNS4_4UMMA5MajorE0ELSO_0ELNSN_7ScaleInE0ELSP_0EEEEEENS4_6LayoutINS5_IJSC_SC_SC_EEENS5_IJNSA_ILi0EEESU_SU_EEEEENS5_IJNS4_10UnderscoreESX_SX_EEEEENS4_28SM100_TMA_2SM_LOAD_MULTICASTENS4_14ComposedLayoutINS4_7SwizzleILi3ELi4ELi3EEENS4_18smem_ptr_flag_bitsILi32EEENSS_INS5_IJNSA_ILi8EEENSA_ILi32EEEEEENS5_IJS17_SC_EEEEEEEvNS4_8identityENS4_18SM100_TMA_2SM_LOADES1B_vS1C_EENS_8epilogue10collective18CollectiveEpilogueINS1F_23Sm100TmaWarpSpecializedILi4ELi2ELi16ELb1ELb0EEEJNS5_IJNSA_ILi128EEESG_SG_EEENS5_IJNSS_IS1K_SC_EENSS_INSA_ILi16EEESC_EEEEESI_SJ_SI_SJ_NS1F_6fusion15FusionCallbacksIS1J_NS1Q_17LinearCombinationISI_fSI_fLNS_15FloatRoundStyleE2EEES1L_S1P_JEEENS4_5SM1004TMEM4LOAD26SM100_TMEM_LOAD_32dp32b16xENS4_13SM90_TMA_LOADENS11_INS12_ILi2ELi4ELi3EEES15_NSS_INS5_IJS16_S1N_EEENS5_IJS1N_SC_EEEEEEENS4_39AutoVectorizingCopyWithAssumedAlignmentILi128EEENS4_14SM90_TMA_STOREES25_S27_S27_EEEvvEEEEvNT_6ParamsE,@"STO_CUDA_ENTRY STV_DEFAULT"
_ZN7cutlass13device_kernelINS_4gemm6kernel13GemmUniversalIN4cute5tupleIJiiiiEEENS1_10collective13CollectiveMmaINS1_35MainloopSm100TmaUmmaWarpSpecializedILi4ELi2ELi4ENS5_IJNS4_1CILi2EEESB_NSA_ILi1EEEEEEEENS5_IJNSA_ILi256EEENSA_ILi64EEESG_EEENS_10tfloat32_tENS5_IJlSC_lEEESI_SJ_NS4_8TiledMMAINS4_8MMA_AtomIJNS4_23SM100_MMA_TF32_2x1SM_SSISI_SI_fLi256ELi64ELNS4_4UMMA5MajorE0ELSO_0ELNSN_7ScaleInE0ELSP_0EEEEEENS4_6LayoutINS5_IJSC_SC_SC_EEENS5_IJNSA_ILi0EEESU_SU_EEEEENS5_IJNS4_10UnderscoreESX_SX_EEEEENS4_28SM100_TMA_2SM_LOAD_MULTICASTENS4_14ComposedLayoutINS4_7SwizzleILi3ELi4ELi3EEENS4_18smem_ptr_flag_bitsILi32EEENSS_INS5_IJNSA_ILi8EEENSA_ILi32EEEEEENS5_IJS17_SC_EEEEEEEvNS4_8identityENS4_18SM100_TMA_2SM_LOADES1B_vS1C_EENS_8epilogue10collective18CollectiveEpilogueINS1F_23Sm100TmaWarpSpecializedILi4ELi2ELi16ELb1ELb0EEEJNS5_IJNSA_ILi128EEESG_SG_EEENS5_IJNSS_IS1K_SC_EENSS_INSA_ILi16EEESC_EEEEESI_SJ_SI_SJ_NS1F_6fusion15FusionCallbacksIS1J_NS1Q_17LinearCombinationISI_fSI_fLNS_15FloatRoundStyleE2EEES1L_S1P_JEEENS4_5SM1004TMEM4LOAD26SM100_TMEM_LOAD_32dp32b16xENS4_13SM90_TMA_LOADENS11_INS12_ILi2ELi4ELi3EEES15_NSS_INS5_IJS16_S1N_EEENS5_IJS1N_SC_EEEEEEENS4_39AutoVectorizingCopyWithAssumedAlignmentILi128EEENS4_14SM90_TMA_STOREES25_S27_S27_EEEvvEEEEvNT_6ParamsE:
[----:B------:R-:W1:Y:S01]  /*0000*/  LDC R1, c[0x0][0x37c] ;  /* 0x0000df00ff017b82 */ /* 0x000e620000000800 */
[----:B------:R-:W2:Y:S01]  /*0010*/  S2R R70, SR_TID.X ;  /* 0x0000000000467919 */ /* 0x000ea20000002100 */
[----:B------:R-:W3:Y:S06]  /*0020*/  LDCU.64 UR8, c[0x0][0x890] ;  /* 0x00011200ff0877ac */ /* 0x000eec0008000a00 */
[----:B------:R-:W4:Y:S01]  /*0030*/  S2UR UR47, SR_CgaCtaId ;  /* 0x00000000002f79c3 */ /* 0x000f220000008800 */
[----:B------:R-:W-:Y:S02]  /*0040*/  PRMT R56, RZ, 0x7610, R56 ;  /* 0x00007610ff387816 */ /* 0x000fe40000000038 */
[----:B------:R-:W-:Y:S01]  /*0050*/  ELECT P1, URZ, PT ;  /* 0x0000000000ff782f */ /* 0x000fe20003820000 */
[----:B---3--:R-:W-:-:S04]  /*0060*/  UISETP.NE.U32.AND UP0, UPT, UR8, URZ, UPT ;  /* 0x000000ff0800728c */ /* 0x008fc8000bf05070 */
[----:B------:R-:W-:Y:S02]  /*0070*/  UISETP.NE.AND.EX UP0, UPT, UR9, URZ, UPT, UP0 ;  /* 0x000000ff0900728c */ /* 0x000fe4000bf05300 */
[----:B----4-:R-:W-:Y:S02]  /*0080*/  ULOP3.LUT UR68, UR47, 0x1, URZ, 0xc0, !UPT ;  /* 0x000000012f447892 */ /* 0x010fe4000f8ec0ff */
[----:B------:R-:W-:Y:S01]  /*0090*/  ULOP3.LUT UR69, UR47, 0x1, URZ, 0x3c, !UPT ;  /* 0x000000012f457892 */ /* 0x000fe2000f8e3cff */
[----:B--2---:R-:W-:-:S05]  /*00a0*/  SHF.R.U32.HI R57, RZ, 0x5, R70 ;  /* 0x00000005ff397819 */ /* 0x004fca0000011646 */
[----:B------:R-:W2:Y:S02]  /*00b0*/  SHFL.IDX PT, R0, R57, RZ, 0x1f ;  /* 0x00001fff39007589 */ /* 0x000ea400000e0000 */
[----:B--2---:R-:W-:Y:S01]  /*00c0*/  R2UR UR18, R0 ;  /* 0x00000000001272ca */ /* 0x004fe200000e0000 */
[----:B-1----:R-:W-:-:S14]  /*00d0*/  BRA.U UP0, `(.L_x_0) ;  /* 0x0000000100307547 */ /* 0x002fdc000b800000 */
[----:B------:R-:W1:Y:S02]  /*00e0*/  LDCU.64 UR4, c[0x0][0x888] ;  /* 0x00011100ff0477ac */ /* 0x000e640008000a00 */
[----:B-1----:R-:W-:-:S04]  /*00f0*/  UISETP.NE.U32.AND UP0, UPT, UR4, URZ, UPT ;  /* 0x000000ff0400728c */ /* 0x002fc8000bf05070 */
[----:B------:R-:W-:-:S09]  /*0100*/  UISETP.NE.AND.EX UP0, UPT, UR5, URZ, UPT, UP0 ;  /* 0x000000ff0500728c */ /* 0x000fd2000bf05300 */
[----:B------:R-:W-:Y:S05]  /*0110*/  BRA.U !UP0, `(.L_x_1) ;  /* 0x0000000108147547 */ /* 0x000fea000b800000 */
[----:B------:R-:W1:Y:S01]  /*0120*/  LDC.64 R2, c[0x0][0x888] ;  /* 0x00022200ff027b82 */ /* 0x000e620000000a00 */
[----:B------:R-:W1:Y:S02]  /*0130*/  LDCU.64 UR4, c[0x0][0x358] ;  /* 0x00006b00ff0477ac */ /* 0x000e640008000a00 */
[----:B-1----:R1:W5:Y:S01]  /*0140*/  LDG.E R27, desc[UR4][R2.64] ;  /* 0x00000004021b7981 */ /* 0x002362000c1e1900 */
[----:B------:R-:W-:Y:S01]  /*0150*/  HFMA2 R56, -RZ, RZ, 0, 5.9604644775390625e-08 ;  /* 0x00000001ff387431 */ /* 0x000fe200000001ff */
[----:B------:R-:W-:Y:S05]  /*0160*/  BRA `(.L_x_0) ;  /* 0x00000000000c7947 */ /* 0x000fea0003800000 */
.L_x_1:
[----:B------:R-:W1:Y:S01]  /*0170*/  LDCU UR4, c[0x0][0x880] ;  /* 0x00011000ff0477ac */ /* 0x000e620008000800 */
[----:B------:R-:W-:Y:S01]  /*0180*/  HFMA2 R56, -RZ, RZ, 0, 5.9604644775390625e-08 ;  /* 0x00000001ff387431 */ /* 0x000fe200000001ff */
[----:B-1----:R-:W-:-:S07]  /*0190*/  MOV R27, UR4 ;  /* 0x00000004001b7c02 */ /* 0x002fce0008000f00 */
.L_x_0:
[----:B------:R-:W2:Y:S02]  /*01a0*/  LDCU.64 UR4, c[0x0][0x8b0] ;  /* 0x00011600ff0477ac */ /* 0x000ea40008000a00 */
[----:B--2---:R-:W-:-:S04]  /*01b0*/  UISETP.NE.U32.AND UP0, UPT, UR4, URZ, UPT ;  /* 0x000000ff0400728c */ /* 0x004fc8000bf05070 */
[----:B------:R-:W-:-:S09]  /*01c0*/  UISETP.NE.AND.EX UP0, UPT, UR5, URZ, UPT, UP0 ;  /* 0x000000ff0500728c */ /* 0x000fd2000bf05300 */
[----:B------:R-:W-:Y:S05]  /*01d0*/  BRA.U UP0, `(.L_x_2) ;  /* 0x0000000100287547 */ /* 0x000fea000b800000 */
[----:B------:R-:W2:Y:S02]  /*01e0*/  LDCU.64 UR4, c[0x0][0x8a8] ;  /* 0x00011500ff0477ac */ /* 0x000ea40008000a00 */
[----:B--2---:R-:W-:-:S04]  /*01f0*/  UISETP.NE.U32.AND UP0, UPT, UR4, URZ, UPT ;  /* 0x000000ff0400728c */ /* 0x004fc8000bf05070 */
[----:B------:R-:W-:-:S09]  /*0200*/  UISETP.NE.AND.EX UP0, UPT, UR5, URZ, UPT, UP0 ;  /* 0x000000ff0500728c */ /* 0x000fd2000bf05300 */
[----:B------:R-:W-:Y:S05]  /*0210*/  BRA.U !UP0, `(.L_x_3) ;  /* 0x0000000108107547 */ /* 0x000fea000b800000 */
[----:B------:R-:W2:Y:S01]  /*0220*/  LDC.64 R24, c[0x0][0x8a8] ;  /* 0x00022a00ff187b82 */ /* 0x000ea20000000a00 */
[----:B------:R-:W2:Y:S02]  /*0230*/  LDCU.64 UR4, c[0x0][0x358] ;  /* 0x00006b00ff0477ac */ /* 0x000ea40008000a00 */
[----:B--2---:R2:W5:Y:S01]  /*0240*/  LDG.E R24, desc[UR4][R24.64] ;  /* 0x0000000418187981 */ /* 0x004562000c1e1900 */
[----:B------:R-:W-:Y:S05]  /*0250*/  BRA `(.L_x_2) ;  /* 0x0000000000087947 */ /* 0x000fea0003800000 */
.L_x_3:
[----:B------:R-:W2:Y:S02]  /*0260*/  LDCU UR4, c[0x0][0x8a0] ;  /* 0x00011400ff0477ac */ /* 0x000ea40008000800 */
[----:B--2---:R-:W-:Y:S02]  /*0270*/  MOV R24, UR4 ;  /* 0x0000000400187c02 */ /* 0x004fe40008000f00 */
.L_x_2:
[----:B------:R-:W-:Y:S01]  /*0280*/  IMAD.U32 R0, RZ, RZ, UR18 ;  /* 0x00000012ff007e24 */ /* 0x000fe2000f8e00ff */
[----:B------:R-:W-:Y:S04]  /*0290*/  BSSY.RECONVERGENT B0, `(.L_x_4) ;  /* 0x000000c000007945 */ /* 0x000fe80003800200 */
[C---:B------:R-:W-:Y:S02]  /*02a0*/  ISETP.NE.OR P2, PT, R0.reuse, 0x1, !P1 ;  /* 0x000000010000780c */ /* 0x040fe40004f45670 */
[----:B------:R-:W-:-:S11]  /*02b0*/  ISETP.NE.OR P0, PT, R0, 0x3, !P1 ;  /* 0x000000030000780c */ /* 0x000fd60004f05670 */
[----:B------:R-:W-:Y:S05]  /*02c0*/  @P2 BRA `(.L_x_5) ;  /* 0x0000000000202947 */ /* 0x000fea0003800000 */
[----:B------:R-:W3:Y:S02]  /*02d0*/  LDCU.64 UR4, c[0x0][0x348] ;  /* 0x00006900ff0477ac */ /* 0x000ee40008000a00 */
[----:B---3--:R-:W-:Y:S02]  /*02e0*/  UIADD3 UR6, UP1, UPT, UR4, 0x80, URZ ;  /* 0x0000008004067890 */ /* 0x008fe4000ff3e0ff */
[----:B------:R-:W-:Y:S02]  /*02f0*/  UIADD3 UR4, UP0, UPT, UR4, 0x180, URZ ;  /* 0x0000018004047890 */ /* 0x000fe4000ff1e0ff */
[----:B------:R-:W-:Y:S02]  /*0300*/  UIADD3.X UR7, UPT, UPT, URZ, UR5, URZ, UP1, !UPT ;  /* 0x00000005ff077290 */ /* 0x000fe40008ffe4ff */
[----:B------:R-:W-:-:S07]  /*0310*/  UIADD3.X UR5, UPT, UPT, URZ, UR5, URZ, UP0, !UPT ;  /* 0x00000005ff057290 */ /* 0x000fce00087fe4ff */
[----:B------:R3:W-:Y:S02]  /*0320*/  UTMACCTL.PF [UR6] ;  /* 0x00000000060079b9 */ /* 0x0007e40008040000 */
[----:B------:R3:W-:Y:S02]  /*0330*/  UTMACCTL.PF [UR4] ;  /* 0x00000000040079b9 */ /* 0x0007e40008040000 */
[----:B---3--:R-:W-:Y:S01]  /*0340*/  NOP ;  /* 0x0000000000007918 */ /* 0x008fe20000000000 */
.L_x_5:
[----:B------:R-:W-:Y:S05]  /*0350*/  BSYNC.RECONVERGENT B0 ;  /* 0x0000000000007941 */ /* 0x000fea0003800200 */
.L_x_4:
[----:B------:R-:W-:Y:S04]  /*0360*/  BSSY.RECONVERGENT B0, `(.L_x_6) ;  /* 0x000000a000007945 */ /* 0x000fe80003800200 */
        /* <DEDUP_REMOVED lines=9> */
.L_x_7:
[----:B------:R-:W-:Y:S05]  /*0400*/  BSYNC.RECONVERGENT B0 ;  /* 0x0000000000007941 */ /* 0x000fea0003800200 */
.L_x_6:
[----:B------:R-:W3:Y:S01]  /*0410*/  LDCU.64 UR4, c[0x0][0x888] ;  /* 0x00011100ff0477ac */ /* 0x000ee20008000a00 */
[----:B------:R-:W-:Y:S02]  /*0420*/  UISETP.EQ.U32.AND UP1, UPT, UR8, URZ, UPT ;  /* 0x000000ff0800728c */ /* 0x000fe4000bf22070 */
[----:B------:R-:W-:Y:S02]  /*0430*/  UPLOP3.LUT UP3, UPT, UPT, UPT, UPT, 0x80, 0x8 ;  /* 0x000000000008789c */ /* 0x000fe40003f6f070 */
[----:B---3--:R-:W-:-:S04]  /*0440*/  UISETP.NE.U32.AND UP0, UPT, UR4, URZ, UPT ;  /* 0x000000ff0400728c */ /* 0x008fc8000bf05070 */
[----:B------:R-:W-:-:S04]  /*0450*/  UISETP.NE.AND.EX UP0, UPT, UR5, URZ, UPT, UP0 ;  /* 0x000000ff0500728c */ /* 0x000fc8000bf05300 */
[----:B------:R-:W-:-:S04]  /*0460*/  UISETP.EQ.OR.EX UP2, UPT, UR9, URZ, !UP0, UP1 ;  /* 0x000000ff0900728c */ /* 0x000fc8000c742710 */
[----:B------:R-:W-:-:S06]  /*0470*/  UP2UR UR4, UPR, URZ, 0x4 ;  /* 0x00000004ff047883 */ /* 0x000fcc0008000000 */
[----:B------:R-:W-:Y:S01]  /*0480*/  MOV R59, UR4 ;  /* 0x00000004003b7c02 */ /* 0x000fe20008000f00 */
[----:B------:R-:W-:Y:S06]  /*0490*/  BRA.U !UP2, `(.L_x_8) ;  /* 0x000000010a207547 */ /* 0x000fec000b800000 */
[----:B------:R-:W-:Y:S01]  /*04a0*/  UISETP.NE.U32.AND UP1, UPT, UR8, URZ, UPT ;  /* 0x000000ff0800728c */ /* 0x000fe2000bf25070 */
[----:B-----5:R-:W-:Y:S01]  /*04b0*/  FSETP.NEU.AND P0, PT, R27, RZ, PT ;  /* 0x000000ff1b00720b */ /* 0x020fe20003f0d000 */
[----:B------:R-:W-:Y:S02]  /*04c0*/  USEL UR4, URZ, 0xffffffff, UP0 ;  /* 0xffffffffff047887 */ /* 0x000fe40008000000 */
[----:B------:R-:W-:-:S10]  /*04d0*/  UISETP.NE.AND.EX UP1, UPT, UR9, URZ, UPT, UP1 ;  /* 0x000000ff0900728c */ /* 0x000fd4000bf25310 */
[----:B------:R-:W-:Y:S01]  /*04e0*/  VOTEU.ANY UP0, P0 ;  /* 0x0000000000ff7886 */ /* 0x000fe20000000100 */
[----:B------:R-:W-:-:S04]  /*04f0*/  @!UP1 USEL UR4, URZ, 0xffffffff, UP0 ;  /* 0xffffffffff049887 */ /* 0x000fc80008000000 */
[----:B------:R-:W-:-:S04]  /*0500*/  ULOP3.LUT UR4, UR4, 0x1, URZ, 0xc0, !UPT ;  /* 0x0000000104047892 */ /* 0x000fc8000f8ec0ff */
[----:B------:R-:W-:-:S11]  /*0510*/  UISETP.NE.U32.AND UP3, UPT, UR4, 0x1, UPT ;  /* 0x000000010400788c */ /* 0x000fd6000bf65070 */
.L_x_8:
[----:B------:R-:W3:Y:S01]  /*0520*/  SHFL.IDX PT, R0, R57, RZ, 0x1f ;  /* 0x00001fff39007589 */ /* 0x000ee200000e0000 */
[----:B------:R-:W-:-:S04]  /*0530*/  UISETP.NE.AND UP0, UPT, UR18, 0x2, UPT ;  /* 0x000000021200788c */ /* 0x000fc8000bf05270 */
[----:B------:R-:W-:Y:S02]  /*0540*/  UISETP.EQ.AND UP1, UPT, UR68, URZ, !UP0 ;  /* 0x000000ff4400728c */ /* 0x000fe4000c722270 */
[----:B------:R-:W-:-:S04]  /*0550*/  USEL UR40, URZ, 0x1, UP0 ;  /* 0x00000001ff287887 */ /* 0x000fc80008000000 */
[----:B------:R-:W-:Y:S02]  /*0560*/  PLOP3.LUT P4, PT, P1, PT, UP1, 0x80, 0x8 ;  /* 0x000000000008781c */ /* 0x000fe40000f8f018 */
[----:B---3--:R-:W-:-:S13]  /*0570*/  ISETP.NE.AND P0, PT, R0, RZ, PT ;  /* 0x000000ff0000720c */ /* 0x008fda0003f05270 */
[----:B------:R-:W-:Y:S05]  /*0580*/  @P0 BRA `(.L_x_9) ;  /* 0x0000000000540947 */ /* 0x000fea0003800000 */
[----:B------:R-:W-:Y:S01]  /*0590*/  UMOV UR4, 0x400 ;  /* 0x0000040000047882 */ /* 0x000fe20000000000 */
[----:B------:R-:W-:Y:S01]  /*05a0*/  UMOV UR8, 0x1 ;  /* 0x0000000100087882 */ /* 0x000fe20000000000 */
[----:B------:R-:W-:Y:S01]  /*05b0*/  UMOV UR6, 0x2 ;  /* 0x0000000200067882 */ /* 0x000fe20000000000 */
[----:B------:R-:W-:Y:S02]  /*05c0*/  ULEA UR4, UR47, UR4, 0x18 ;  /* 0x000000042f047291 */ /* 0x000fe4000f8ec0ff */
[----:B------:R-:W-:-:S04]  /*05d0*/  UIADD3 UR8, UPT, UPT, -UR8, 0x100000, URZ ;  /* 0x0010000008087890 */ /* 0x000fc8000fffe1ff */
[----:B------:R-:W-:Y:S02]  /*05e0*/  USHF.L.U32 UR9, UR8, 0xb, URZ ;  /* 0x0000000b08097899 */ /* 0x000fe400080006ff */
[----:B------:R-:W-:Y:S02]  /*05f0*/  USHF.L.U32 UR8, UR8, 0x1, URZ ;  /* 0x0000000108087899 */ /* 0x000fe400080006ff */
[----:B------:R-:W-:-:S04]  /*0600*/  UIADD3 UR6, UPT, UPT, -UR6, 0x100000, URZ ;  /* 0x0010000006067890 */ /* 0x000fc8000fffe1ff */
[----:B------:R-:W-:Y:S02]  /*0610*/  USHF.L.U32 UR7, UR6, 0xb, URZ ;  /* 0x0000000b06077899 */ /* 0x000fe400080006ff */
[----:B------:R-:W-:Y:S01]  /*0620*/  USHF.L.U32 UR6, UR6, 0x1, URZ ;  /* 0x0000000106067899 */ /* 0x000fe200080006ff */
[----:B------:R-:W-:Y:S01]  /*0630*/  ELECT P0, URZ, PT ;  /* 0x0000000000ff782f */ /* 0x000fe20003800000 */
[----:B------:R-:W3:Y:S02]  /*0640*/  FENCE.VIEW.ASYNC.S ;  /* 0x00000000000073c6 */ /* 0x000ee40000000000 */
[----:B---3--:R3:W4:Y:S08]  /*0650*/  SYNCS.EXCH.64 URZ, [UR4], UR8 ;  /* 0x0000000804ff75b2 */ /* 0x0087300008000100 */
[----:B------:R3:W1:Y:S01]  /*0660*/  SYNCS.EXCH.64 URZ, [UR4+0x20], UR6 ;  /* 0x0000200604ff75b2 */ /* 0x0006620008000100 */
[----:B------:R3:W1:Y:S01]  /*0670*/  SYNCS.EXCH.64 URZ, [UR4+0x8], UR8 ;  /* 0x0000080804ff75b2 */ /* 0x0006620008000100 */
[----:B------:R3:W1:Y:S01]  /*0680*/  SYNCS.EXCH.64 URZ, [UR4+0x28], UR6 ;  /* 0x0000280604ff75b2 */ /* 0x0006620008000100 */
[----:B------:R3:W1:Y:S01]  /*0690*/  SYNCS.EXCH.64 URZ, [UR4+0x10], UR8 ;  /* 0x0000100804ff75b2 */ /* 0x0006620008000100 */
[----:B------:R3:W1:Y:S01]  /*06a0*/  SYNCS.EXCH.64 URZ, [UR4+0x30], UR6 ;  /* 0x0000300604ff75b2 */ /* 0x0006620008000100 */
[----:B------:R3:W1:Y:S01]  /*06b0*/  SYNCS.EXCH.64 URZ, [UR4+0x18], UR8 ;  /* 0x0000180804ff75b2 */ /* 0x0006620008000100 */
[----:B------:R3:W1:Y:S01]  /*06c0*/  SYNCS.EXCH.64 URZ, [UR4+0x38], UR6 ;  /* 0x0000380604ff75b2 */ /* 0x0006620008000100 */
[----:B------:R-:W-:Y:S01]  /*06d0*/  NOP ;  /* 0x0000000000007918 */ /* 0x000fe20000000000 */
.L_x_9:
[----:B------:R-:W2:Y:S01]  /*06e0*/  SHFL.IDX PT, R0, R57, RZ, 0x1f ;  /* 0x00001fff39007589 */ /* 0x000ea200000e0000 */
[----:B------:R-:W-:Y:S01]  /*06f0*/  NOP ;  /* 0x0000000000007918 */ /* 0x000fe20000000000 */
[----:B--2---:R-:W-:-:S13]  /*0700*/  ISETP.NE.AND P0, PT, R0, 0x1, PT ;  /* 0x000000010000780c */ /* 0x004fda0003f05270 */
[----:B------:R-:W-:Y:S05]  /*0710*/  @P0 BRA `(.L_x_10) ;  /* 0x0000000000540947 */ /* 0x000fea0003800000 */
[----:B---3--:R-:W-:Y:S01]  /*0720*/  UMOV UR4, 0x400 ;  /* 0x0000040000047882 */ /* 0x008fe20000000000 */
        /* <DEDUP_REMOVED lines=10> */
[----:B------:R-:W2:Y:S02]  /*07d0*/  FENCE.VIEW.ASYNC.S ;  /* 0x00000000000073c6 */ /* 0x000ea40000000000 */
[----:B--2---:R2:W3:Y:S08]  /*07e0*/  SYNCS.EXCH.64 URZ, [UR4+0x40], UR8 ;  /* 0x0000400804ff75b2 */ /* 0x0044f00008000100 */
        /* <DEDUP_REMOVED lines=8> */
.L_x_10:
[----:B------:R-:W4:Y:S01]  /*0870*/  SHFL.IDX PT, R0, R57, RZ, 0x1f ;  /* 0x00001fff39007589 */ /* 0x000f2200000e0000 */
[----:B------:R-:W-:Y:S01]  /*0880*/  NOP ;  /* 0x0000000000007918 */ /* 0x000fe20000000000 */
[----:B----4-:R-:W-:-:S13]  /*0890*/  ISETP.NE.AND P0, PT, R0, 0x3, PT ;  /* 0x000000030000780c */ /* 0x010fda0003f05270 */
[----:B------:R-:W-:Y:S05]  /*08a0*/  @P0 BRA `(.L_x_11) ;  /* 0x00000000002c0947 */ /* 0x000fea0003800000 */
[----:B--23--:R-:W-:Y:S01]  /*08b0*/  UMOV UR6, 0x400 ;  /* 0x0000040000067882 */ /* 0x00cfe20000000000 */
[----:B------:R-:W-:Y:S01]  /*08c0*/  UMOV UR4, 0x20 ;  /* 0x0000002000047882 */ /* 0x000fe20000000000 */
[----:B------:R-:W-:Y:S02]  /*08d0*/  ULEA UR6, UR47, UR6, 0x18 ;  /* 0x000000062f067291 */ /* 0x000fe4000f8ec0ff */
[----:B------:R-:W-:-:S04]  /*08e0*/  UIADD3 UR4, UPT, UPT, -UR4, 0x100000, URZ ;  /* 0x0010000004047890 */ /* 0x000fc8000fffe1ff */
[----:B------:R-:W-:Y:S02]  /*08f0*/  USHF.L.U32 UR5, UR4, 0xb, URZ ;  /* 0x0000000b04057899 */ /* 0x000fe400080006ff */
[----:B------:R-:W-:Y:S01]  /*0900*/  USHF.L.U32 UR4, UR4, 0x1, URZ ;  /* 0x0000000104047899 */ /* 0x000fe200080006ff */
[----:B------:R-:W-:Y:S01]  /*0910*/  ELECT P0, URZ, PT ;  /* 0x0000000000ff782f */ /* 0x000fe20003800000 */
[----:B------:R-:W2:Y:S10]  /*0920*/  FENCE.VIEW.ASYNC.S ;  /* 0x00000000000073c6 */ /* 0x000eb40000000000 */
[----:B--2---:R4:W2:Y:S01]  /*0930*/  SYNCS.EXCH.64 URZ, [UR6+0x80], UR4 ;  /* 0x0000800406ff75b2 */ /* 0x0048a20008000100 */
[----:B------:R4:W3:Y:S02]  /*0940*/  SYNCS.EXCH.64 URZ, [UR6+0x88], UR4 ;  /* 0x0000880406ff75b2 */ /* 0x0008e40008000100 */
[----:B----4-:R-:W-:Y:S01]  /*0950*/  NOP ;  /* 0x0000000000007918 */ /* 0x010fe20000000000 */
.L_x_11:
[----:B------:R-:W4:Y:S01]  /*0960*/  SHFL.IDX PT, R0, R57, RZ, 0x1f ;  /* 0x00001fff39007589 */ /* 0x000f2200000e0000 */
[----:B------:R-:W-:Y:S01]  /*0970*/  NOP ;  /* 0x0000000000007918 */ /* 0x000fe20000000000 */
[----:B----4-:R-:W-:-:S13]  /*0980*/  ISETP.NE.AND P0, PT, R0, 0x4, PT ;  /* 0x000000040000780c */ /* 0x010fda0003f05270 */
[----:B------:R-:W-:Y:S05]  /*0990*/  @P0 BRA `(.L_x_12) ;  /* 0x0000000000480947 */ /* 0x000fea0003800000 */
[----:B--23--:R-:W-:Y:S01]  /*09a0*/  UMOV UR4, 0x3a0 ;  /* 0x000003a000047882 */ /* 0x00cfe20000000000 */
[----:B------:R-:W-:Y:S01]  /*09b0*/  UMOV UR6, 0x400 ;  /* 0x0000040000067882 */ /* 0x000fe20000000000 */
[----:B------:R-:W-:Y:S01]  /*09c0*/  USEL UR4, UR4, 0x320, UP3 ;  /* 0x0000032004047887 */ /* 0x000fe20009800000 */
        /* <DEDUP_REMOVED lines=10> */
[----:B--2---:R4:W2:Y:S08]  /*0a70*/  SYNCS.EXCH.64 URZ, [UR6+0x90], UR8 ;  /* 0x0000900806ff75b2 */ /* 0x0048b00008000100 */
[----:B------:R4:W3:Y:S01]  /*0a80*/  SYNCS.EXCH.64 URZ, [UR6+0xa0], UR4 ;  /* 0x0000a00406ff75b2 */ /* 0x0008e20008000100 */
[----:B------:R4:W1:Y:S01]  /*0a90*/  SYNCS.EXCH.64 URZ, [UR6+0x98], UR8 ;  /* 0x0000980806ff75b2 */ /* 0x0008620008000100 */
[----:B------:R4:W1:Y:S02]  /*0aa0*/  SYNCS.EXCH.64 URZ, [UR6+0xa8], UR4 ;  /* 0x0000a80406ff75b2 */ /* 0x0008640008000100 */
[----:B----4-:R-:W-:Y:S01]  /*0ab0*/  NOP ;  /* 0x0000000000007918 */ /* 0x010fe20000000000 */
.L_x_12:
[----:B------:R-:W4:Y:S01]  /*0ac0*/  SHFL.IDX PT, R0, R57, RZ, 0x1f ;  /* 0x00001fff39007589 */ /* 0x000f2200000e0000 */
[----:B------:R-:W-:Y:S01]  /*0ad0*/  NOP ;  /* 0x0000000000007918 */ /* 0x000fe20000000000 */
[----:B----4-:R-:W-:-:S13]  /*0ae0*/  ISETP.NE.AND P0, PT, R0, 0x5, PT ;  /* 0x000000050000780c */ /* 0x010fda0003f05270 */
[----:B------:R-:W-:Y:S05]  /*0af0*/  @P0 BRA `(.L_x_13) ;  /* 0x0000000000540947 */ /* 0x000fea0003800000 */
[----:B--23--:R-:W-:Y:S01]  /*0b00*/  UMOV UR4, 0x400 ;  /* 0x0000040000047882 */ /* 0x00cfe20000000000 */
        /* <DEDUP_REMOVED lines=14> */
[----:B------:R4:W1:Y:S01]  /*0bf0*/  SYNCS.EXCH.64 URZ, [UR4+0xd8], UR8 ;  /* 0x0000d80804ff75b2 */ /* 0x0008620008000100 */
[----:B------:R4:W1:Y:S01]  /*0c00*/  SYNCS.EXCH.64 URZ, [UR4+0xc0], UR6 ;  /* 0x0000c00604ff75b2 */ /* 0x0008620008000100 */
[----:B------:R4:W1:Y:S01]  /*0c10*/  SYNCS.EXCH.64 URZ, [UR4+0xe0], UR8 ;  /* 0x0000e00804ff75b2 */ /* 0x0008620008000100 */
[----:B------:R4:W1:Y:S01]  /*0c20*/  SYNCS.EXCH.64 URZ, [UR4+0xc8], UR6 ;  /* 0x0000c80604ff75b2 */ /* 0x0008620008000100 */
[----:B------:R4:W1:Y:S02]  /*0c30*/  SYNCS.EXCH.64 URZ, [UR4+0xe8], UR8 ;  /* 0x0000e80804ff75b2 */ /* 0x0008640008000100 */
[----:B----4-:R-:W-:Y:S01]  /*0c40*/  NOP ;  /* 0x0000000000007918 */ /* 0x010fe20000000000 */
.L_x_13:
[----:B------:R-:W4:Y:S01]  /*0c50*/  SHFL.IDX PT, R0, R57, RZ, 0x1f ;  /* 0x00001fff39007589 */ /* 0x000f2200000e0000 */
[----:B------:R-:W-:Y:S01]  /*0c60*/  ISETP.NE.OR P1, PT, RZ, UR18, !P1 ;  /* 0x00000012ff007c0c */ /* 0x000fe2000cf25670 */
        /* <DEDUP_REMOVED lines=12> */
[----:B------:R4:W3:Y:S01]  /*0d30*/  SYNCS.EXCH.64 URZ, [UR4+0x100], UR6 ;  /* 0x0001000604ff75b2 */ /* 0x0008e20008000100 */
[----:B------:R4:W1:Y:S01]  /*0d40*/  SYNCS.EXCH.64 URZ, [UR4+0xf8], UR6 ;  /* 0x0000f80604ff75b2 */ /* 0x0008620008000100 */
[----:B------:R4:W1:Y:S02]  /*0d50*/  SYNCS.EXCH.64 URZ, [UR4+0x108], UR6 ;  /* 0x0001080604ff75b2 */ /* 0x0008640008000100 */
[----:B----4-:R-:W-:Y:S01]  /*0d60*/  NOP ;  /* 0x0000000000007918 */ /* 0x010fe20000000000 */
.L_x_14:
[----:B------:R-:W-:Y:S01]  /*0d70*/  VOTEU.ALL UP0, P1 ;  /* 0x0000000000ff7886 */ /* 0x000fe20000800000 */
[----:B--23--:R-:W-:Y:S01]  /*0d80*/  UMOV UR4, 0x20 ;  /* 0x0000002000047882 */ /* 0x00cfe20000000000 */
[----:B------:R-:W2:Y:S01]  /*0d90*/  LDCU UR7, c[0x0][0x36c] ;  /* 0x00006d80ff0777ac */ /* 0x000ea20008000800 */
[----:B------:R-:W-:Y:S01]  /*0da0*/  NOP ;  /* 0x0000000000007918 */ /* 0x000fe20000000000 */
[----:B------:R-:W-:Y:S01]  /*0db0*/  LOP3.LUT R0, R70, 0x1f, RZ, 0xc0, !PT ;  /* 0x0000001f46007812 */ /* 0x000fe200078ec0ff */
[----:B------:R-:W-:Y:S01]  /*0dc0*/  @!UP0 UMOV UR6, 0x400 ;  /* 0x0000040000068882 */ /* 0x000fe20000000000 */
[----:B------:R-:W-:-:S04]  /*0dd0*/  @!UP0 UIADD3 UR4, UPT, UPT, -UR4, 0x100000, URZ ;  /* 0x0010000004048890 */ /* 0x000fc8000fffe1ff */
[----:B------:R-:W-:Y:S02]  /*0de0*/  @!UP0 USHF.L.U32 UR5, UR4, 0xb, URZ ;  /* 0x0000000b04058899 */ /* 0x000fe400080006ff */
[----:B------:R-:W-:Y:S02]  /*0df0*/  @!UP0 USHF.L.U32 UR4, UR4, 0x1, URZ ;  /* 0x0000000104048899 */ /* 0x000fe400080006ff */
[----:B------:R-:W-:Y:S01]  /*0e00*/  @!UP0 ULEA UR6, UR47, UR6, 0x18 ;  /* 0x000000062f068291 */ /* 0x000fe2000f8ec0ff */
[----:B------:R-:W-:Y:S01]  /*0e10*/  VOTEU.ALL UP0, P1 ;  /* 0x0000000000ff7886 */ /* 0x000fe20000800000 */
[----:B------:R-:W-:Y:S02]  /*0e20*/  UISETP.NE.AND UP4, UPT, UR18, URZ, UPT ;  /* 0x000000ff1200728c */ /* 0x000fe4000bf85270 */
[----:B--2---:R-:W-:Y:S01]  /*0e30*/  UISETP.EQ.U32.AND UP5, UPT, UR7, 0x1, UPT ;  /* 0x000000010700788c */ /* 0x004fe2000bfa2070 */
[----:B------:R-:W2:Y:S07]  /*0e40*/  FENCE.VIEW.ASYNC.S ;  /* 0x00000000000073c6 */ /* 0x000eae0000000000 */
[----:B--2---:R2:W3:Y:S01]  /*0e50*/  @!UP0 SYNCS.EXCH.64 URZ, [UR6+0x110], UR4 ;  /* 0x0001100406ff85b2 */ /* 0x0044e20008000100 */
[----:B------:R-:W-:Y:S05]  /*0e60*/  BRA.U !UP5, `(.L_x_15) ;  /* 0x000000010d087547 */ /* 0x000fea000b800000 */
[----:B-1-3--:R-:W-:Y:S01]  /*0e70*/  UCGABAR_ARV ;  /* 0x00000000000079c7 */ /* 0x00afe20008000000 */
[----:B------:R-:W-:Y:S05]  /*0e80*/  BRA `(.L_x_16) ;  /* 0x0000000000047947 */ /* 0x000fea0003800000 */
.L_x_15:
[----:B-1-3--:R-:W-:Y:S01]  /*0e90*/  NOP ;  /* 0x0000000000007918 */ /* 0x00afe20000000000 */
.L_x_16:
[----:B------:R-:W1:Y:S01]  /*0ea0*/  S2UR UR21, SR_CTAID.X ;  /* 0x00000000001579c3 */ /* 0x000e620000002500 */
[----:B------:R-:W-:-:S05]  /*0eb0*/  CS2R.32 R58, SR_CgaSize ;  /* 0x00000000003a7805 */ /* 0x000fca0000008a00 */
[----:B------:R-:W-:-:S05]  /*0ec0*/  IMAD R58, R58, -0xa0, RZ ;  /* 0xffffff603a3a7824 */ /* 0x000fca00078e02ff */
[----:B--2---:R-:W-:-:S14]  /*0ed0*/  R2UR UR5, R58 ;  /* 0x000000003a0572ca */ /* 0x004fdc00000e0000 */
[----:B------:R-:W2:Y:S01]  /*0ee0*/  LDCU UR5, c[0x0][UR5+0x2b0] ;  /* 0x00005600050577ac */ /* 0x000ea20008000800 */
[----:B------:R-:W-:-:S05]  /*0ef0*/  CS2R.32 R58, SR_CgaSize ;  /* 0x00000000003a7805 */ /* 0x000fca0000008a00 */
[----:B------:R-:W-:-:S05]  /*0f00*/  IMAD R58, R58, -0xa0, RZ ;  /* 0xffffff603a3a7824 */ /* 0x000fca00078e02ff */
[----:B------:R-:W-:-:S14]  /*0f10*/  R2UR UR4, R58 ;  /* 0x000000003a0472ca */ /* 0x000fdc00000e0000 */
[----:B------:R-:W3:Y:S01]  /*0f20*/  LDCU UR4, c[0x0][UR4+0x2b4] ;  /* 0x00005680040477ac */ /* 0x000ee20008000800 */
[----:B------:R-:W4:Y:S01]  /*0f30*/  S2UR UR7, SR_CTAID.Y ;  /* 0x00000000000779c3 */ /* 0x000f220000002600 */
[----:B------:R-:W-:-:S05]  /*0f40*/  CS2R.32 R58, SR_CgaSize ;  /* 0x00000000003a7805 */ /* 0x000fca0000008a00 */
[----:B------:R-:W-:-:S05]  /*0f50*/  IMAD R58, R58, -0xa0, RZ ;  /* 0xffffff603a3a7824 */ /* 0x000fca00078e02ff */
[----:B------:R-:W-:-:S14]  /*0f60*/  R2UR UR8, R58 ;  /* 0x000000003a0872ca */ /* 0x000fdc00000e0000 */
[----:B------:R-:W3:Y:S01]  /*0f70*/  LDCU UR8, c[0x0][UR8+0x2a0] ;  /* 0x00005400080877ac */ /* 0x000ee20008000800 */
[----:B------:R-:W-:Y:S01]  /*0f80*/  UISETP.GT.U32.AND UP0, UPT, UR68, 0xffff, UPT ;  /* 0x0000ffff4400788c */ /* 0x000fe2000bf04070 */
[----:B------:R-:W3:Y:S01]  /*0f90*/  LDCU UR19, c[0x0][0xb24] ;  /* 0x00016480ff1377ac */ /* 0x000ee20008000800 */
[----:B------:R-:W1:Y:S01]  /*0fa0*/  S2UR UR36, SR_CTAID.Z ;  /* 0x00000000002479c3 */ /* 0x000e620000002700 */
[----:B------:R-:W-:-:S05]  /*0fb0*/  CS2R.32 R58, SR_CgaSize ;  /* 0x00000000003a7805 */ /* 0x000fca0000008a00 */
[----:B------:R-:W-:-:S05]  /*0fc0*/  IMAD R58, R58, -0xa0, RZ ;  /* 0xffffff603a3a7824 */ /* 0x000fca00078e02ff */
[----:B------:R-:W-:-:S14]  /*0fd0*/  R2UR UR63, R58 ;  /* 0x000000003a3f72ca */ /* 0x000fdc00000e0000 */
[----:B------:R-:W3:Y:S01]  /*0fe0*/  LDCU UR63, c[0x0][UR63+0x2a4] ;  /* 0x000054803f3f77ac */ /* 0x000ee20008000800 */
[----:B------:R-:W-:Y:S01]  /*0ff0*/  USHF.L.U32 UR37, UR47, 0xa, URZ ;  /* 0x0000000a2f257899 */ /* 0x000fe200080006ff */
[----:B-1----:R-:W-:Y:S01]  /*1000*/  I2FP.F32.U32 R3, UR21 ;  /* 0x0000001500037c45 */ /* 0x002fe20008201000 */
[----:B------:R-:W-:Y:S01]  /*1010*/  UMOV UR28, 0x5 ;  /* 0x00000005001c7882 */ /* 0x000fe20000000000 */
[----:B------:R-:W1:Y:S03]  /*1020*/  LDCU UR42, c[0x0][0xb24] ;  /* 0x00016480ff2a77ac */ /* 0x000e660008000800 */
[----:B--2---:R-:W-:Y:S01]  /*1030*/  FMUL R3, R3, UR5 ;  /* 0x0000000503037c20 */ /* 0x004fe20008400000 */
[----:B------:R-:W-:Y:S01]  /*1040*/  USEL UR5, UR68, 0xffff, !UP0 ;  /* 0x0000ffff44057887 */ /* 0x000fe2000c000000 */
[----:B----4-:R-:W-:Y:S01]  /*1050*/  I2FP.F32.U32 R2, UR7 ;  /* 0x0000000700027c45 */ /* 0x010fe20008201000 */
[----:B------:R-:W2:Y:S03]  /*1060*/  LDCU UR23, c[0x0][0xb30] ;  /* 0x00016600ff1777ac */ /* 0x000ea60008000800 */
[----:B------:R-:W4:Y:S01]  /*1070*/  F2I.U32.TRUNC.NTZ R3, R3 ;  /* 0x0000000300037305 */ /* 0x000f22000020f000 */
[----:B---3--:R-:W-:Y:S01]  /*1080*/  FMUL R2, R2, UR4 ;  /* 0x0000000402027c20 */ /* 0x008fe20008400000 */
[----:B------:R-:W-:-:S02]  /*1090*/  ULOP3.LUT UR31, UR5, 0xffff, URZ, 0xc0, !UPT ;  /* 0x0000ffff051f7892 */ /* 0x000fc4000f8ec0ff */
[----:B------:R-:W-:Y:S01]  /*10a0*/  UISETP.GE.AND UP2, UPT, UR19, 0x1, UPT ;  /* 0x000000011300788c */ /* 0x000fe2000bf46270 */
[----:B------:R-:W-:-:S03]  /*10b0*/  UMOV UR20, UR7 ;  /* 0x0000000700147c82 */ /* 0x000fc60008000000 */
[----:B------:R-:W3:Y:S01]  /*10c0*/  F2I.U32.TRUNC.NTZ R2, R2 ;  /* 0x0000000200027305 */ /* 0x000ee2000020f000 */
[----:B------:R-:W-:Y:S01]  /*10d0*/  UMOV UR16, UR21 ;  /* 0x0000001500107c82 */ /* 0x000fe20008000000 */
[----:B----4-:R-:W-:Y:S02]  /*10e0*/  R2UR UR4, R3 ;  /* 0x00000000030472ca */ /* 0x010fe400000e0000 */
[----:B------:R-:W-:Y:S02]  /*10f0*/  PRMT R3, RZ, 0x7610, R3 ;  /* 0x00007610ff037816 */ /* 0x000fe40000000003 */
[----:B---3--:R-:W-:Y:S02]  /*1100*/  R2UR UR6, R2 ;  /* 0x00000000020672ca */ /* 0x008fe400000e0000 */
[----:B------:R-:W-:-:S07]  /*1110*/  PRMT R2, RZ, 0x7610, R2 ;  /* 0x00007610ff027816 */ /* 0x000fce0000000002 */
[----:B------:R-:W-:-:S04]  /*1120*/  UIADD3 UR5, UPT, UPT, -UR4, URZ, URZ ;  /* 0x000000ff04057290 */ /* 0x000fc8000fffe1ff */
[----:B------:R-:W-:Y:S02]  /*1130*/  UIMAD UR5, UR8, UR5, UR21 ;  /* 0x00000005080572a4 */ /* 0x000fe4000f8e0215 */
[----:B------:R-:W-:-:S04]  /*1140*/  UIADD3 UR4, UPT, UPT, -UR6, URZ, URZ ;  /* 0x000000ff06047290 */ /* 0x000fc8000fffe1ff */
[----:B------:R-:W-:Y:S01]  /*1150*/  IMAD.U32 R58, RZ, RZ, UR5 ;  /* 0x00000005ff3a7e24 */ /* 0x000fe2000f8e00ff */
[----:B------:R-:W-:Y:S01]  /*1160*/  UIMAD UR63, UR63, UR4, UR7 ;  /* 0x000000043f3f72a4 */ /* 0x000fe2000f8e0207 */
[----:B-12---:R-:W-:Y:S11]  /*1170*/  BRA.U UP4, `(.L_x_17) ;  /* 0x0000000104407547 */ /* 0x006ff6000b800000 */
[----:B------:R-:W-:-:S13]  /*1180*/  R2UR UR4, R58 ;  /* 0x000000003a0472ca */ /* 0x000fda00000e0000 */
[----:B------:R-:W-:Y:S02]  /*1190*/  UISETP.GT.U32.AND UP0, UPT, UR4, 0x1, UPT ;  /* 0x000000010400788c */ /* 0x000fe4000bf04070 */
[----:B------:R-:W-:Y:S02]  /*11a0*/  ULOP3.LUT UR4, UR4, 0xfffffffe, URZ, 0xc0, !UPT ;  /* 0xfffffffe04047892 */ /* 0x000fe4000f8ec0ff */
[----:B------:R-:W-:Y:S02]  /*11b0*/  UISETP.NE.AND UP1, UPT, UR63, URZ, UP0 ;  /* 0x000000ff3f00728c */ /* 0x000fe40008725270 */
[----:B------:R-:W-:Y:S02]  /*11c0*/  UISETP.NE.AND UP0, UPT, UR63, 0x1, UP0 ;  /* 0x000000013f00788c */ /* 0x000fe40008705270 */
[----:B------:R-:W-:Y:S02]  /*11d0*/  USEL UR7, URZ, 0x1, UP1 ;  /* 0x00000001ff077887 */ /* 0x000fe40008800000 */
[----:B------:R-:W-:-:S02]  /*11e0*/  USEL UR6, URZ, 0x4, UP0 ;  /* 0x00000004ff067887 */ /* 0x000fc40008000000 */
[----:B------:R-:W-:Y:S02]  /*11f0*/  USEL UR5, URZ, 0x2, UP1 ;  /* 0x00000002ff057887 */ /* 0x000fe40008800000 */
[----:B------:R-:W-:Y:S02]  /*1200*/  ULEA UR4, UR63, UR4, 0x1 ;  /* 0x000000043f047291 */ /* 0x000fe4000f8e08ff */
[----:B------:R-:W-:Y:S02]  /*1210*/  USEL UR8, URZ, 0x8, UP0 ;  /* 0x00000008ff087887 */ /* 0x000fe40008000000 */
[----:B------:R-:W-:-:S03]  /*1220*/  UIADD3 UR5, UPT, UPT, UR5, UR6, UR7 ;  /* 0x0000000605057290 */ /* 0x000fc6000fffe007 */
[----:B------:R-:W-:Y:S01]  /*1230*/  UMOV UR6, 0x3 ;  /* 0x0000000300067882 */ /* 0x000fe20000000000 */
[----:B------:R-:W-:Y:S02]  /*1240*/  UIADD3 UR5, UPT, UPT, UR5, UR8, URZ ;  /* 0x0000000805057290 */ /* 0x000fe4000fffe0ff */
[----:B------:R-:W-:-:S04]  /*1250*/  USHF.L.U32 UR4, UR6, UR4, URZ ;  /* 0x0000000406047299 */ /* 0x000fc800080006ff */
[----:B------:R-:W-:Y:S02]  /*1260*/  MOV R3, UR5 ;  /* 0x0000000500037c02 */ /* 0x000fe40008000f00 */
[----:B------:R-:W-:Y:S02]  /*1270*/  IMAD.U32 R2, RZ, RZ, UR4 ;  /* 0x00000004ff027e24 */ /* 0x000fe4000f8e00ff */
.L_x_17:
[----:B------:R-:W-:Y:S05]  /*1280*/  BRA.U !UP2, `(.L_x_18) ;  /* 0x000000010ad47547 */ /* 0x000fea000b800000 */
[----:B------:R-:W1:Y:S01]  /*1290*/  LDCU.128 UR24, c[0x0][0xb10] ;  /* 0x00016200ff1877ac */ /* 0x000e620008000c00 */
[----:B------:R-:W2:Y:S01]  /*12a0*/  LDCU UR6, c[0x0][0x370] ;  /* 0x00006e00ff0677ac */ /* 0x000ea20008000800 */
[----:B------:R-:W3:Y:S01]  /*12b0*/  LDCU UR5, c[0x0][0x374] ;  /* 0x00006e80ff0577ac */ /* 0x000ee20008000800 */
[----:B------:R-:W4:Y:S01]  /*12c0*/  LDCU UR22, c[0x0][0xb0c] ;  /* 0x00016180ff1677ac */ /* 0x000f220008000800 */
[----:B------:R-:W4:Y:S01]  /*12d0*/  LDCU UR4, c[0x0][0xb20] ;  /* 0x00016400ff0477ac */ /* 0x000f220008000800 */
[----:B------:R-:W4:Y:S01]  /*12e0*/  LDCU.64 UR8, c[0x0][0xb28] ;  /* 0x00016500ff0877ac */ /* 0x000f220008000a00 */
[----:B-1----:R-:W-:Y:S02]  /*12f0*/  UISETP.NE.AND UP0, UPT, UR26, 0x1, UPT ;  /* 0x000000011a00788c */ /* 0x002fe4000bf05270 */
[----:B---3--:R-:W-:Y:S02]  /*1300*/  UIMAD.WIDE.U32 UR10, UR5, UR27, URZ ;  /* 0x0000001b050a72a5 */ /* 0x008fe4000f8e00ff */
[----:B--2---:R-:W-:-:S02]  /*1310*/  UIMAD.WIDE.U32 UR12, UR6, UR24, URZ ;  /* 0x00000018060c72a5 */ /* 0x004fc4000f8e00ff */
[----:B----4-:R-:W-:Y:S02]  /*1320*/  UISETP.NE.AND UP1, UPT, UR22, 0x1, UPT ;  /* 0x000000011600788c */ /* 0x010fe4000bf25270 */
[----:B------:R-:W-:Y:S01]  /*1330*/  UISETP.NE.AND UP2, UPT, UR19, 0x1, UPT ;  /* 0x000000011300788c */ /* 0x000fe2000bf45270 */
[----:B------:R-:W-:Y:S02]  /*1340*/  UMOV UR10, UR11 ;  /* 0x0000000b000a7c82 */ /* 0x000fe40008000000 */
[----:B------:R-:W-:Y:S01]  /*1350*/  UMOV UR12, UR13 ;  /* 0x0000000d000c7c82 */ /* 0x000fe20008000000 */
[----:B------:R-:W-:Y:S02]  /*1360*/  @UP0 USHF.R.U32.HI UR5, URZ, UR4, UR10 ;  /* 0x00000004ff050299 */ /* 0x000fe4000801160a */
[----:B------:R-:W-:Y:S02]  /*1370*/  UIMAD.WIDE.U32 UR16, UR20, UR27, URZ ;  /* 0x0000001b141072a5 */ /* 0x000fe4000f8e00ff */
[----:B------:R-:W-:-:S02]  /*1380*/  UIMAD.WIDE.U32 UR10, UR5, UR8, URZ ;  /* 0x00000008050a72a5 */ /* 0x000fc4000f8e00ff */
[----:B------:R-:W-:Y:S02]  /*1390*/  @UP1 USHF.R.U32.HI UR6, URZ, UR25, UR12 ;  /* 0x00000019ff061299 */ /* 0x000fe4000801160c */
[----:B------:R-:W-:Y:S02]  /*13a0*/  UIMAD.WIDE.U32 UR14, UR21, UR24, URZ ;  /* 0x00000018150e72a5 */ /* 0x000fe4000f8e00ff */
[----:B------:R-:W-:Y:S01]  /*13b0*/  UIMAD.WIDE.U32 UR12, UR6, UR8, URZ ;  /* 0x00000008060c72a5 */ /* 0x000fe2000f8e00ff */
[----:B------:R-:W-:Y:S01]  /*13c0*/  UMOV UR16, UR17 ;  /* 0x0000001100107c82 */ /* 0x000fe20008000000 */
[----:B------:R-:W-:Y:S01]  /*13d0*/  UMOV UR10, UR11 ;  /* 0x0000000b000a7c82 */ /* 0x000fe20008000000 */
[----:B------:R-:W-:Y:S02]  /*13e0*/  USHF.R.U32.HI UR16, URZ, UR4, UR16 ;  /* 0x00000004ff107299 */ /* 0x000fe40008011610 */
[----:B------:R-:W-:Y:S02]  /*13f0*/  @UP2 USHF.R.U32.HI UR5, URZ, UR9, UR10 ;  /* 0x00000009ff052299 */ /* 0x000fe4000801160a */
[----:B------:R-:W-:Y:S01]  /*1400*/  UMOV UR7, UR13 ;  /* 0x0000000d00077c82 */ /* 0x000fe20008000000 */
[----:B------:R-:W-:Y:S01]  /*1410*/  UMOV UR14, UR15 ;  /* 0x0000000f000e7c82 */ /* 0x000fe20008000000 */
[----:B------:R-:W-:-:S02]  /*1420*/  @UP2 USHF.R.U32.HI UR6, URZ, UR9, UR7 ;  /* 0x00000009ff062299 */ /* 0x000fc40008011607 */
[----:B------:R-:W-:Y:S02]  /*1430*/  USHF.R.U32.HI UR14, URZ, UR25, UR14 ;  /* 0x00000019ff0e7299 */ /* 0x000fe4000801160e */
[----:B------:R-:W-:Y:S02]  /*1440*/  USEL UR4, UR20, UR16, !UP0 ;  /* 0x0000001014047287 */ /* 0x000fe4000c000000 */
[----:B------:R-:W-:Y:S02]  /*1450*/  UIMAD UR7, UR5, UR19, URZ ;  /* 0x00000013050772a4 */ /* 0x000fe4000f8e02ff */
[----:B------:R-:W-:Y:S02]  /*1460*/  USEL UR5, UR21, UR14, !UP1 ;  /* 0x0000000e15057287 */ /* 0x000fe4000c800000 */
[----:B------:R-:W-:Y:S02]  /*1470*/  UIMAD UR12, UR6, UR19, URZ ;  /* 0x00000013060c72a4 */ /* 0x000fe4000f8e02ff */
[----:B------:R-:W-:-:S02]  /*1480*/  UISETP.GE.AND UP0, UPT, UR4, UR7, UPT ;  /* 0x000000070400728c */ /* 0x000fc4000bf06270 */
[----:B------:R-:W-:Y:S02]  /*1490*/  UIMAD.WIDE.U32 UR10, UR4, UR8, URZ ;  /* 0x00000008040a72a5 */ /* 0x000fe4000f8e00ff */
[----:B------:R-:W-:Y:S02]  /*14a0*/  UISETP.GE.OR UP0, UPT, UR5, UR12, UP0 ;  /* 0x0000000c0500728c */ /* 0x000fe40008706670 */
[----:B------:R-:W-:Y:S02]  /*14b0*/  UIMAD.WIDE.U32 UR12, UR5, UR8, URZ ;  /* 0x00000008050c72a5 */ /* 0x000fe4000f8e00ff */
[----:B------:R-:W-:Y:S01]  /*14c0*/  UIADD3 UR10, UPT, UPT, -UR4, URZ, URZ ;  /* 0x000000ff040a7290 */ /* 0x000fe2000fffe1ff */
[----:B------:R-:W-:Y:S01]  /*14d0*/  UMOV UR8, UR11 ;  /* 0x0000000b00087c82 */ /* 0x000fe20008000000 */
[----:B------:R-:W-:Y:S02]  /*14e0*/  UIADD3 UR16, UPT, UPT, -UR5, URZ, URZ ;  /* 0x000000ff05107290 */ /* 0x000fe4000fffe1ff */
[----:B------:R-:W-:-:S03]  /*14f0*/  USHF.R.U32.HI UR8, URZ, UR9, UR8 ;  /* 0x00000009ff087299 */ /* 0x000fc60008011608 */
[----:B------:R-:W-:Y:S01]  /*1500*/  @!UP0 UMOV UR7, UR13 ;  /* 0x0000000d00078c82 */ /* 0x000fe20008000000 */
[----:B------:R-:W-:Y:S02]  /*1510*/  UIMAD UR20, UR26, UR10, UR20 ;  /* 0x0000000a1a1472a4 */ /* 0x000fe4000f8e0214 */
[----:B------:R-:W-:Y:S02]  /*1520*/  USEL UR8, UR4, UR8, !UP2 ;  /* 0x0000000804087287 */ /* 0x000fe4000d000000 */
[----:B------:R-:W-:Y:S02]  /*1530*/  @!UP0 USHF.R.U32.HI UR7, URZ, UR9, UR7 ;  /* 0x00000009ff078299 */ /* 0x000fe40008011607 */
[----:B------:R-:W-:Y:S02]  /*1540*/  UIADD3 UR9, UPT, UPT, -UR8, URZ, URZ ;  /* 0x000000ff08097290 */ /* 0x000fe4000fffe1ff */
[----:B------:R-:W-:Y:S02]  /*1550*/  @!UP0 USEL UR7, UR5, UR7, !UP2 ;  /* 0x0000000705078287 */ /* 0x000fe4000d000000 */
[----:B------:R-:W-:-:S02]  /*1560*/  UIMAD UR9, UR19, UR9, UR4 ;  /* 0x00000009130972a4 */ /* 0x000fc4000f8e0204 */
[----:B------:R-:W-:Y:S02]  /*1570*/  @!UP0 UIADD3 UR8, UPT, UPT, UR8, -UR7, URZ ;  /* 0x8000000708088290 */ /* 0x000fe4000fffe0ff */
[----:B------:R-:W-:Y:S02]  /*1580*/  @!UP0 UIMAD UR6, UR9, UR6, UR7 ;  /* 0x00000006090682a4 */ /* 0x000fe4000f8e0207 */
[----:B------:R-:W-:Y:S02]  /*1590*/  @!UP0 UIMAD UR4, UR8, UR19, UR5 ;  /* 0x00000013080482a4 */ /* 0x000fe4000f8e0205 */
[----:B------:R-:W-:Y:S02]  /*15a0*/  UIMAD UR16, UR22, UR16, UR21 ;  /* 0x00000010161072a4 */ /* 0x000fe4000f8e0215 */
[----:B------:R-:W-:Y:S01]  /*15b0*/  UIMAD UR20, UR4, UR26, UR20 ;  /* 0x0000001a041472a4 */ /* 0x000fe2000f8e0214 */
[----:B------:R-:W-:Y:S02]  /*15c0*/  @!UP0 UMOV UR5, UR6 ;  /* 0x0000000600058c82 */ /* 0x000fe40008000000 */
[----:B------:R-:W-:-:S12]  /*15d0*/  UIMAD UR16, UR5, UR22, UR16 ;  /* 0x00000016051072a4 */ /* 0x000fd8000f8e0210 */
.L_x_18:
[----:B------:R-:W-:Y:S02]  /*15e0*/  UISETP.NE.AND UP1, UPT, UR23, 0x1, UPT ;  /* 0x000000011700788c */ /* 0x000fe4000bf25270 */
[----:B------:R-:W-:Y:S02]  /*15f0*/  UISETP.NE.AND UP0, UPT, UR18, 0x2, UPT ;  /* 0x000000021200788c */ /* 0x000fe4000bf05270 */
[----:B------:R-:W-:Y:S02]  /*1600*/  ULOP3.LUT UR37, UR37, 0x800, URZ, 0xc0, !UPT ;  /* 0x0000080025257892 */ /* 0x000fe4000f8ec0ff */
[----:B------:R-:W-:-:S03]  /*1610*/  USHF.L.U32 UR31, UR28, UR31, URZ ;  /* 0x0000001f1c1f7299 */ /* 0x000fc600080006ff */
[----:B------:R-:W-:Y:S09]  /*1620*/  BRA.U UP1, `(.L_x_19) ;  /* 0x0000000101447547 */ /* 0x000ff2000b800000 */
[----:B------:R-:W1:Y:S01]  /*1630*/  LDCU.128 UR8, c[0x0][0xb10] ;  /* 0x00016200ff0877ac */ /* 0x000e620008000c00 */
[----:B------:R-:W2:Y:S01]  /*1640*/  LDCU UR12, c[0x0][0xb0c] ;  /* 0x00016180ff0c77ac */ /* 0x000ea20008000800 */
[----:B------:R-:W3:Y:S01]  /*1650*/  LDCU UR13, c[0x0][0xb20] ;  /* 0x00016400ff0d77ac */ /* 0x000ee20008000800 */
[----:B-1----:R-:W-:Y:S02]  /*1660*/  UIMAD.WIDE.U32 UR6, UR16, UR8, URZ ;  /* 0x00000008100672a5 */ /* 0x002fe4000f8e00ff */
[----:B------:R-:W-:Y:S02]  /*1670*/  UIMAD.WIDE.U32 UR4, UR20, UR11, URZ ;  /* 0x0000000b140472a5 */ /* 0x000fe4000f8e00ff */
[----:B--2---:R-:W-:Y:S02]  /*1680*/  UISETP.NE.AND UP2, UPT, UR12, 0x1, UPT ;  /* 0x000000010c00788c */ /* 0x004fe4000bf45270 */
[----:B------:R-:W-:Y:S01]  /*1690*/  UISETP.NE.AND UP1, UPT, UR10, 0x1, UPT ;  /* 0x000000010a00788c */ /* 0x000fe2000bf25270 */
[----:B------:R-:W-:-:S02]  /*16a0*/  UMOV UR6, UR7 ;  /* 0x0000000700067c82 */ /* 0x000fc40008000000 */
[----:B------:R-:W-:Y:S01]  /*16b0*/  UMOV UR4, UR5 ;  /* 0x0000000500047c82 */ /* 0x000fe20008000000 */
[----:B------:R-:W-:Y:S02]  /*16c0*/  USHF.R.U32.HI UR6, URZ, UR9, UR6 ;  /* 0x00000009ff067299 */ /* 0x000fe40008011606 */
[----:B---3--:R-:W-:Y:S02]  /*16d0*/  USHF.R.U32.HI UR4, URZ, UR13, UR4 ;  /* 0x0000000dff047299 */ /* 0x008fe40008011604 */
[----:B------:R-:W-:Y:S02]  /*16e0*/  USEL UR5, UR16, UR6, !UP2 ;  /* 0x0000000610057287 */ /* 0x000fe4000d000000 */
[----:B------:R-:W-:-:S04]  /*16f0*/  USEL UR4, UR20, UR4, !UP1 ;  /* 0x0000000414047287 */ /* 0x000fc8000c800000 */
[----:B------:R-:W-:Y:S02]  /*1700*/  UIADD3 UR6, UPT, UPT, -UR4, UR5, URZ ;  /* 0x0000000504067290 */ /* 0x000fe4000fffe1ff */
[----:B------:R-:W-:Y:S02]  /*1710*/  UIADD3 UR4, UPT, UPT, UR4, -UR5, URZ ;  /* 0x8000000504047290 */ /* 0x000fe4000fffe0ff */
[----:B------:R-:W-:Y:S02]  /*1720*/  UIMAD UR20, UR6, UR10, UR20 ;  /* 0x0000000a061472a4 */ /* 0x000fe4000f8e0214 */
[----:B------:R-:W-:-:S12]  /*1730*/  UIMAD UR16, UR4, UR12, UR16 ;  /* 0x0000000c041072a4 */ /* 0x000fd8000f8e0210 */
.L_x_19:
[----:B------:R-:W-:Y:S05]  /*1740*/  BRA.U !UP5, `(.L_x_20) ;  /* 0x000000010d0c7547 */ /* 0x000fea000b800000 */
[----:B------:R-:W-:Y:S01]  /*1750*/  UCGABAR_WAIT ;  /* 0x0000000000007dc7 */ /* 0x000fe20008000000 */
[----:B------:R-:W-:Y:S01]  /*1760*/  CCTL.IVALL ;  /* 0x00000000ff00798f */ /* 0x000fe20002000000 */
[----:B------:R-:W-:Y:S05]  /*1770*/  BRA `(.L_x_21) ;  /* 0x0000000000047947 */ /* 0x000fea0003800000 */
.L_x_20:
[----:B------:R-:W-:Y:S06]  /*1780*/  BAR.SYNC.DEFER_BLOCKING 0x0 ;  /* 0x0000000000007b1d */ /* 0x000fec0000010000 */
.L_x_21:
[----:B------:R-:W-:Y:S05]  /*1790*/  BRA.U UP0, `(.L_x_22) ;  /* 0x00000015007c7547 */ /* 0x000fea000b800000 */
[----:B------:R-:W1:Y:S01]  /*17a0*/  LDCU UR6, c[0x0][0x38c] ;  /* 0x00007180ff0677ac */ /* 0x000e620008000800 */
[----:B------:R-:W-:Y:S01]  /*17b0*/  PLOP3.LUT P2, PT, PT, PT, UP3, 0x80, 0x8 ;  /* 0x000000000008781c */ /* 0x000fe20003f4f038 */
[----:B------:R-:W-:Y:S01]  /*17c0*/  IMAD.MOV.U32 R12, RZ, RZ, 0x1 ;  /* 0x00000001ff0c7424 */ /* 0x000fe200078e00ff */
[----:B------:R-:W-:Y:S01]  /*17d0*/  ISETP.NE.AND P3, PT, R0, RZ, P4 ;  /* 0x000000ff0000720c */ /* 0x000fe20002765270 */
[----:B------:R-:W-:Y:S01]  /*17e0*/  USHF.L.U32 UR7, UR21, 0x7, URZ ;  /* 0x0000000715077899 */ /* 0x000fe200080006ff */
[----:B------:R-:W-:Y:S01]  /*17f0*/  PLOP3.LUT P2, PT, P2, PT, PT, 0x8, 0x80 ;  /* 0x000000000080781c */ /* 0x000fe2000174e170 */
[----:B------:R-:W-:Y:S01]  /*1800*/  USHF.L.U32 UR55, UR21, 0x5, URZ ;  /* 0x0000000515377899 */ /* 0x000fe200080006ff */
[----:B------:R-:W-:Y:S01]  /*1810*/  CS2R R10, SRZ ;  /* 0x00000000000a7805 */ /* 0x000fe2000001ff00 */
[----:B------:R-:W-:Y:S01]  /*1820*/  UISETP.NE.AND UP1, UPT, UR18, URZ, UPT ;  /* 0x000000ff1200728c */ /* 0x000fe2000bf25270 */
[----:B------:R-:W-:Y:S01]  /*1830*/  IMAD.MOV.U32 R9, RZ, RZ, RZ ;  /* 0x000000ffff097224 */ /* 0x000fe200078e00ff */
[----:B------:R-:W2:Y:S01]  /*1840*/  LDCU UR49, c[0x0][0x370] ;  /* 0x00006e00ff3177ac */ /* 0x000ea20008000800 */
[----:B------:R-:W-:Y:S01]  /*1850*/  IMAD.MOV.U32 R8, RZ, RZ, 0x1 ;  /* 0x00000001ff087424 */ /* 0x000fe200078e00ff */
[----:B------:R-:W3:Y:S01]  /*1860*/  LDCU.64 UR44, c[0x0][0x348] ;  /* 0x00006900ff2c77ac */ /* 0x000ee20008000a00 */
[----:B-1----:R-:W-:-:S02]  /*1870*/  UIADD3 UR5, UPT, UPT, UR6, 0x3f, URZ ;  /* 0x0000003f06057890 */ /* 0x002fc4000fffe0ff */
[----:B------:R-:W-:Y:S02]  /*1880*/  UIADD3 UR56, UPT, UPT, UR6, 0x7e, URZ ;  /* 0x0000007e06387890 */ /* 0x000fe4000fffe0ff */
[----:B------:R-:W-:Y:S01]  /*1890*/  USHF.R.S32.HI UR4, URZ, 0x1f, UR5 ;  /* 0x0000001fff047899 */ /* 0x000fe20008011405 */
[----:B------:R-:W1:Y:S03]  /*18a0*/  LDCU UR48, c[0x0][0x374] ;  /* 0x00006e80ff3077ac */ /* 0x000e660008000800 */
[----:B------:R-:W-:Y:S02]  /*18b0*/  ULEA.HI UR4, UR4, UR5, URZ, 0x6 ;  /* 0x0000000504047291 */ /* 0x000fe4000f8f30ff */
[----:B------:R-:W-:Y:S02]  /*18c0*/  UIADD3 UR5, UPT, UPT, UR6, -0x1, URZ ;  /* 0xffffffff06057890 */ /* 0x000fe4000fffe0ff */
[----:B------:R-:W-:-:S02]  /*18d0*/  USHF.R.S32.HI UR51, URZ, 0x6, UR4 ;  /* 0x00000006ff337899 */ /* 0x000fc40008011404 */
[----:B------:R-:W-:Y:S02]  /*18e0*/  UISETP.GE.U32.AND UP2, UPT, UR5, -0x7f, UPT ;  /* 0xffffff810500788c */ /* 0x000fe4000bf46070 */
[----:B------:R-:W-:Y:S02]  /*18f0*/  UISETP.LT.U32.AND UP0, UPT, UR51, 0x4, UPT ;  /* 0x000000043300788c */ /* 0x000fe4000bf01070 */
[----:B------:R-:W-:Y:S02]  /*1900*/  ULOP3.LUT UR5, UR7, 0x80, URZ, 0xc0, !UPT ;  /* 0x0000008007057892 */ /* 0x000fe4000f8ec0ff */
[----:B------:R-:W-:Y:S02]  /*1910*/  USEL UR50, UR51, 0x4, UP0 ;  /* 0x0000000433327887 */ /* 0x000fe40008000000 */
[----:B------:R-:W-:Y:S02]  /*1920*/  ULOP3.LUT UR55, UR55, 0x20, URZ, 0xc0, !UPT ;  /* 0x0000002037377892 */ /* 0x000fe4000f8ec0ff */
[----:B------:R-:W-:-:S02]  /*1930*/  UIADD3 UR4, UPT, UPT, UR50, -0x1, URZ ;  /* 0xffffffff32047890 */ /* 0x000fc4000fffe0ff */
[----:B------:R-:W-:Y:S02]  /*1940*/  @UP2 UIADD3 UR4, UPT, UPT, UR50, URZ, URZ ;  /* 0x000000ff32042290 */ /* 0x000fe4000fffe0ff */
[----:B------:R-:W-:Y:S02]  /*1950*/  USEL UR38, UR40, 0x2, UP1 ;  /* 0x0000000228267887 */ /* 0x000fe40008800000 */
[----:B------:R-:W-:Y:S02]  /*1960*/  ULEA.HI UR53, UR37, UR5, URZ, 0x1b ;  /* 0x0000000525357291 */ /* 0x000fe4000f8fd8ff */
[----:B------:R-:W-:Y:S02]  /*1970*/  UIADD3 UR54, UPT, UPT, UR51, -UR50, URZ ;  /* 0x8000003233367290 */ /* 0x000fe4000fffe0ff */
[----:B------:R-:W-:Y:S02]  /*1980*/  UIADD3 UR39, UPT, UPT, UR4, 0x1, URZ ;  /* 0x0000000104277890 */ /* 0x000fe4000fffe0ff */
[----:B------:R-:W-:Y:S01]  /*1990*/  UIADD3 UR52, UPT, UPT, -UR4, URZ, URZ ;  /* 0x000000ff04347290 */ /* 0x000fe2000fffe1ff */
[----:B-123--:R-:W-:-:S11]  /*19a0*/  UMOV UR29, URZ ;  /* 0x000000ff001d7c82 */ /* 0x00efd60008000000 */
.L_x_46:
[----:B------:R-:W-:Y:S01]  /*19b0*/  UISETP.NE.AND UP0, UPT, UR47, URZ, UPT ;  /* 0x000000ff2f00728c */ /* 0x000fe2000bf05270 */
[----:B-1----:R-:W1:Y:S08]  /*19c0*/  S2UR UR47, SR_CgaCtaId ;  /* 0x00000000002f79c3 */ /* 0x002e700000008800 */
[----:B---3--:R-:W-:Y:S05]  /*19d0*/  BRA.U UP0, `(.L_x_23) ;  /* 0x0000000100347547 */ /* 0x008fea000b800000 */
[----:B------:R-:W2:Y:S01]  /*19e0*/  S2R R0, SR_CgaCtaId ;  /* 0x0000000000007919 */ /* 0x000ea20000008800 */
[----:B------:R-:W-:Y:S02]  /*19f0*/  MOV R3, 0x400 ;  /* 0x0000040000037802 */ /* 0x000fe40000000f00 */
[----:B------:R-:W-:Y:S02]  /*1a00*/  SHF.L.U32 R2, R8, 0x1f, RZ ;  /* 0x0000001f08027819 */ /* 0x000fe400000006ff */
[----:B--2---:R-:W-:-:S05]  /*1a10*/  LEA R0, R0, R3, 0x18 ;  /* 0x0000000300007211 */ /* 0x004fca00078ec0ff */
[----:B------:R-:W-:-:S04]  /*1a20*/  IMAD R3, R9, 0x8, R0 ;  /* 0x0000000809037824 */ /* 0x000fc800078e0200 */
[----:B------:R-:W2:Y:S02]  /*1a30*/  SYNCS.PHASECHK.TRANS64.TRYWAIT P0, [R3+URZ+0x100], R2 ;  /* 0x00010002030075a7 */ /* 0x000ea400080011ff */
[----:B--2---:R-:W-:Y:S05]  /*1a40*/  @!P0 BRA `(.L_x_24) ;  /* 0x0000007400fc8947 */ /* 0x004fea0003800000 */
.L_x_153:
[----:B------:R-:W-:Y:S01]  /*1a50*/  VIADD R9, R9, 0x1 ;  /* 0x0000000109097836 */ /* 0x000fe20000000000 */
[----:B------:R2:W-:Y:S04]  /*1a60*/  SYNCS.ARRIVE.TRANS64.A1T0 RZ, [R3+URZ+0xf0], RZ ;  /* 0x0000f0ff03ff79a7 */ /* 0x0005e800081000ff */
[----:B------:R-:W-:-:S04]  /*1a70*/  ISETP.NE.AND P0, PT, R9, 0x2, PT ;  /* 0x000000020900780c */ /* 0x000fc80003f05270 */
[----:B------:R-:W-:Y:S02]  /*1a80*/  SEL R9, R9, RZ, P0 ;  /* 0x000000ff09097207 */ /* 0x000fe40000000000 */
[----:B--2---:R-:W-:-:S04]  /*1a90*/  SEL R3, RZ, 0x1, P0 ;  /* 0x00000001ff037807 */ /* 0x004fc80000000000 */
[----:B------:R-:W-:Y:S02]  /*1aa0*/  LOP3.LUT R8, R8, R3, RZ, 0x3c, !PT ;  /* 0x0000000308087212 */ /* 0x000fe400078e3cff */
.L_x_23:
[----:B------:R-:W-:Y:S01]  /*1ab0*/  UMOV UR21, 0x400 ;  /* 0x0000040000157882 */ /* 0x000fe20000000000 */
[----:B------:R-:W-:Y:S01]  /*1ac0*/  SHF.L.U32 R0, R12, 0x1f, RZ ;  /* 0x0000001f0c007819 */ /* 0x000fe200000006ff */
[----:B-1----:R-:W-:Y:S02]  /*1ad0*/  ULEA UR21, UR47, UR21, 0x18 ;  /* 0x000000152f157291 */ /* 0x002fe4000f8ec0ff */
[----:B------:R-:W-:Y:S02]  /*1ae0*/  UISETP.GE.U32.AND UP0, UPT, UR56, 0x7f, UPT ;  /* 0x0000007f3800788c */ /* 0x000fe4000bf06070 */
[----:B------:R-:W-:Y:S02]  /*1af0*/  ULEA UR4, UR29, UR21, 0x3 ;  /* 0x000000151d047291 */ /* 0x000fe4000f8e18ff */
[----:B------:R-:W-:Y:S01]  /*1b00*/  ULEA UR19, UR20, UR55, 0x6 ;  /* 0x0000003714137291 */ /* 0x000fe2000f8e30ff */
[----:B------:R-:W-:-:S06]  /*1b10*/  UMOV UR13, URZ ;  /* 0x000000ff000d7c82 */ /* 0x000fcc0008000000 */
[----:B------:R1:W2:Y:S01]  /*1b20*/  SYNCS.PHASECHK.TRANS64.TRYWAIT P1, [UR4+0x20], R0 ;  /* 0x00002000ff0075a7 */ /* 0x0002a20008021104 */
[----:B------:R-:W-:-:S04]  /*1b30*/  ULEA.HI UR4, UR16, UR16, URZ, 0x1 ;  /* 0x0000001010047291 */ /* 0x000fc8000f8f08ff */
[----:B------:R-:W-:-:S04]  /*1b40*/  USHF.L.U32 UR4, UR4, 0x7, URZ ;  /* 0x0000000704047899 */ /* 0x000fc800080006ff */
[----:B------:R-:W-:-:S04]  /*1b50*/  ULOP3.LUT UR35, UR4, 0xffffff00, URZ, 0xc0, !UPT ;  /* 0xffffff0004237892 */ /* 0x000fc8000f8ec0ff */
[----:B------:R-:W-:Y:S01]  /*1b60*/  UIADD3 UR35, UPT, UPT, UR53, UR35, URZ ;  /* 0x0000002335237290 */ /* 0x000fe2000fffe0ff */
[----:B------:R-:W-:Y:S11]  /*1b70*/  BRA.U !UP0, `(.L_x_25) ;  /* 0x0000000508107547 */ /* 0x000ff6000b800000 */
[----:B------:R-:W-:Y:S01]  /*1b80*/  UMOV UR30, UR52 ;  /* 0x00000034001e7c82 */ /* 0x000fe20008000000 */
[----:B------:R-:W-:Y:S01]  /*1b90*/  UMOV UR6, UR29 ;  /* 0x0000001d00067c82 */ /* 0x000fe20008000000 */
[----:B------:R-:W-:-:S05]  /*1ba0*/  UMOV UR26, 0x20 ;  /* 0x00000020001a7882 */ /* 0x000fca0000000000 */
.L_x_33:
[----:B------:R-:W-:Y:S01]  /*1bb0*/  ULEA UR5, UR6, UR21, 0x3 ;  /* 0x0000001506057291 */ /* 0x000fe2000f8e18ff */
[----:B--2---:R-:W-:Y:S01]  /*1bc0*/  @P4 MOV R2, 0x14000 ;  /* 0x0001400000024802 */ /* 0x004fe20000000f00 */
[----:B--23--:R-:W-:Y:S10]  /*1bd0*/  @P1 BRA `(.L_x_26) ;  /* 0x00000000000c1947 */ /* 0x00cff40003800000 */
[----:B------:R-:W-:-:S04]  /*1be0*/  SHF.L.U32 R3, R12, 0x1f, RZ ;  /* 0x0000001f0c037819 */ /* 0x000fc800000006ff */
[----:B------:R-:W2:Y:S02]  /*1bf0*/  SYNCS.PHASECHK.TRANS64.TRYWAIT P0, [UR5+0x20], R3 ;  /* 0x00002003ff0075a7 */ /* 0x000ea40008001105 */
[----:B--2---:R-:W-:Y:S05]  /*1c00*/  @!P0 BRA `(.L_x_27) ;  /* 0x0000007400a08947 */ /* 0x004fea0003800000 */
.L_x_26:
[----:B------:R2:W-:Y:S01]  /*1c10*/  @P4 SYNCS.ARRIVE.TRANS64 RZ, [UR5], R2 ;  /* 0x00000002ffff49a7 */ /* 0x0005e20008000005 */
[----:B------:R-:W-:Y:S02]  /*1c20*/  ULOP3.LUT UR4, UR38, 0x2, URZ, 0xfc, !UPT ;  /* 0x0000000226047892 */ /* 0x000fe4000f8efcff */
[----:B------:R-:W-:Y:S02]  /*1c30*/  UIADD3 UR30, UPT, UPT, UR30, 0x1, URZ ;  /* 0x000000011e1e7890 */ /* 0x000fe4000fffe0ff */
[----:B------:R-:W-:Y:S02]  /*1c40*/  UISETP.NE.AND UP0, UPT, UR4, 0x2, UPT ;  /* 0x000000020400788c */ /* 0x000fe4000bf05270 */
[----:B------:R-:W-:-:S07]  /*1c50*/  UISETP.NE.AND UP2, UPT, UR30, 0x1, UPT ;  /* 0x000000011e00788c */ /* 0x000fce000bf45270 */
[----:B------:R-:W-:Y:S05]  /*1c60*/  BRA.U UP0, `(.L_x_28) ;  /* 0x0000000100047547 */ /* 0x000fea000b800000 */
[----:B------:R-:W-:Y:S05]  /*1c70*/  BPT.TRAP 0x1 ;  /* 0x000000040000795c */ /* 0x000fea0000300000 */
.L_x_28:
[----:B------:R-:W-:Y:S04]  /*1c80*/  BSSY.RECONVERGENT B0, `(.L_x_29) ;  /* 0x0000003000007945 */ /* 0x000fe80003800200 */
[----:B------:R-:W-:Y:S05]  /*1c90*/  @!P3 BRA `(.L_x_30) ;  /* 0x000000000004b947 */ /* 0x000fea0003800000 */
[----:B------:R-:W-:Y:S05]  /*1ca0*/  BPT.TRAP 0x1 ;  /* 0x000000040000795c */ /* 0x000fea0000300000 */
.L_x_30:
[----:B------:R-:W-:Y:S05]  /*1cb0*/  BSYNC.RECONVERGENT B0 ;  /* 0x0000000000007941 */ /* 0x000fea0003800200 */
.L_x_29:
[----:B------:R-:W-:Y:S01]  /*1cc0*/  UIADD3 UR4, UPT, UPT, UR6, 0x1, URZ ;  /* 0x0000000106047890 */ /* 0x000fe2000fffe0ff */
[----:B------:R-:W-:Y:S01]  /*1cd0*/  BSSY.RECONVERGENT B0, `(.L_x_31) ;  /* 0x000002a000007945 */ /* 0x000fe20003800200 */
[----:B------:R-:W-:Y:S02]  /*1ce0*/  ELECT P0, URZ, PT ;  /* 0x0000000000ff782f */ /* 0x000fe40003800000 */
[----:B------:R-:W-:-:S04]  /*1cf0*/  UISETP.NE.AND UP0, UPT, UR4, 0x4, UPT ;  /* 0x000000040400788c */ /* 0x000fc8000bf05270 */
[----:B------:R-:W-:Y:S02]  /*1d00*/  USEL UR7, URZ, 0x1, UP0 ;  /* 0x00000001ff077887 */ /* 0x000fe40008000000 */
[----:B------:R-:W-:-:S04]  /*1d10*/  USEL UR29, UR4, URZ, UP0 ;  /* 0x000000ff041d7287 */ /* 0x000fc80008000000 */
[----:B------:R-:W-:Y:S01]  /*1d20*/  ULEA UR4, UR29, UR21, 0x3 ;  /* 0x000000151d047291 */ /* 0x000fe2000f8e18ff */
[----:B------:R-:W-:-:S04]  /*1d30*/  LOP3.LUT R12, R12, UR7, RZ, 0x3c, !PT ;  /* 0x000000070c0c7c12 */ /* 0x000fc8000f8e3cff */
[----:B-1----:R-:W-:-:S04]  /*1d40*/  SHF.L.U32 R0, R12, 0x1f, RZ ;  /* 0x0000001f0c007819 */ /* 0x002fc800000006ff */
[----:B------:R1:W3:Y:S01]  /*1d50*/  SYNCS.PHASECHK.TRANS64.TRYWAIT P1, [UR4+0x20], R0 ;  /* 0x00002000ff0075a7 */ /* 0x0002e20008021104 */
[----:B------:R-:W-:Y:S05]  /*1d60*/  @!P0 BRA `(.L_x_32) ;  /* 0x0000000000808947 */ /* 0x000fea0003800000 */
[----:B------:R-:W-:Y:S02]  /*1d70*/  USHF.L.U32 UR4, UR6, 0xd, URZ ;  /* 0x0000000d06047899 */ /* 0x000fe400080006ff */
[----:B------:R-:W-:Y:S02]  /*1d80*/  UIADD3 UR22, UP1, UPT, UR44, 0x80, URZ ;  /* 0x000000802c167890 */ /* 0x000fe4000ff3e0ff */
[----:B------:R-:W-:Y:S02]  /*1d90*/  ULOP3.LUT UR24, UR4, UR37, URZ, 0xfc, !UPT ;  /* 0x0000002504187292 */ /* 0x000fe4000f8efcff */
[----:B------:R-:W-:Y:S02]  /*1da0*/  UIADD3 UR14, UP0, UPT, UR44, 0x180, URZ ;  /* 0x000001802c0e7890 */ /* 0x000fe4000ff1e0ff */
[----:B------:R-:W-:Y:S02]  /*1db0*/  ULEA UR24, UR24, UR21, 0x2 ;  /* 0x0000001518187291 */ /* 0x000fe4000f8e10ff */
[----:B------:R-:W-:-:S02]  /*1dc0*/  UIADD3 UR4, UPT, UPT, UR21, UR4, URZ ;  /* 0x0000000415047290 */ /* 0x000fc4000fffe0ff */
[----:B------:R-:W-:Y:S02]  /*1dd0*/  UIADD3 UR34, UPT, UPT, UR26, -0x20, URZ ;  /* 0xffffffe01a227890 */ /* 0x000fe4000fffe0ff */
[----:B------:R-:W-:Y:S02]  /*1de0*/  ULOP3.LUT UR33, UR5, 0xfefffff8, URZ, 0xc0, !UPT ;  /* 0xfefffff805217892 */ /* 0x000fe4000f8ec0ff */
[----:B------:R-:W-:Y:S02]  /*1df0*/  UIADD3.X UR23, UPT, UPT, URZ, UR45, URZ, UP1, !UPT ;  /* 0x0000002dff177290 */ /* 0x000fe40008ffe4ff */
[----:B------:R-:W-:Y:S02]  /*1e00*/  UIADD3 UR32, UPT, UPT, UR24, 0x8400, URZ ;  /* 0x0000840018207890 */ /* 0x000fe4000fffe0ff */
[----:B------:R-:W-:Y:S02]  /*1e10*/  UPRMT UR7, URZ, 0x5410, UR31 ;  /* 0x00005410ff077896 */ /* 0x000fe4000800001f */
[----:B------:R-:W-:-:S02]  /*1e20*/  UIADD3 UR24, UPT, UPT, UR24, 0xc400, URZ ;  /* 0x0000c40018187890 */ /* 0x000fc4000fffe0ff */
[----:B------:R-:W-:Y:S02]  /*1e30*/  UIADD3.X UR15, UPT, UPT, URZ, UR45, URZ, UP0, !UPT ;  /* 0x0000002dff0f7290 */ /* 0x000fe400087fe4ff */
[----:B------:R-:W-:Y:S02]  /*1e40*/  UIADD3 UR16, UPT, UPT, UR4, 0x28400, URZ ;  /* 0x0002840004107890 */ /* 0x000fe4000fffe0ff */
[----:B------:R-:W-:Y:S01]  /*1e50*/  UIADD3 UR8, UPT, UPT, UR4, 0x29400, URZ ;  /* 0x0002940004087890 */ /* 0x000fe2000fffe0ff */
[----:B------:R-:W-:Y:S01]  /*1e60*/  UMOV UR40, 0x0 ;  /* 0x0000000000287882 */ /* 0x000fe20000000000 */
[----:B------:R-:W-:Y:S01]  /*1e70*/  UMOV UR41, 0x10000000 ;  /* 0x1000000000297882 */ /* 0x000fe20000000000 */
[----:B------:R-:W-:Y:S01]  /*1e80*/  UMOV UR27, UR35 ;  /* 0x00000023001b7c82 */ /* 0x000fe20008000000 */
[----:B------:R-:W-:Y:S01]  /*1e90*/  UMOV UR28, UR36 ;  /* 0x00000024001c7c82 */ /* 0x000fe20008000000 */
[----:B------:R-:W-:Y:S01]  /*1ea0*/  UMOV UR25, UR33 ;  /* 0x0000002100197c82 */ /* 0x000fe20008000000 */
[----:B------:R-:W-:Y:S01]  /*1eb0*/  UMOV UR20, UR36 ;  /* 0x0000002400147c82 */ /* 0x000fe20008000000 */
[----:B------:R-:W-:Y:S01]  /*1ec0*/  UMOV UR17, UR33 ;  /* 0x0000002100117c82 */ /* 0x000fe20008000000 */
[----:B------:R-:W-:Y:S01]  /*1ed0*/  UMOV UR18, UR34 ;  /* 0x0000002200127c82 */ /* 0x000fe20008000000 */
[----:B------:R4:W-:Y:S01]  /*1ee0*/  UTMALDG.3D.MULTICAST.2CTA [UR32], [UR22], UR7, desc[UR40] ;  /* 0x00002820160073b4 */ /* 0x0009e20008211807 */
[----:B------:R-:W-:Y:S01]  /*1ef0*/  UMOV UR10, UR26 ;  /* 0x0000001a000a7c82 */ /* 0x000fe20008000000 */
[----:B------:R-:W-:Y:S01]  /*1f00*/  UMOV UR11, UR19 ;  /* 0x00000013000b7c82 */ /* 0x000fe20008000000 */
[----:B------:R-:W-:Y:S01]  /*1f10*/  UMOV UR12, UR36 ;  /* 0x00000024000c7c82 */ /* 0x000fe20008000000 */
[----:B------:R-:W-:Y:S01]  /*1f20*/  UMOV UR9, UR33 ;  /* 0x0000002100097c82 */ /* 0x000fe20008000000 */
[----:B------:R4:W-:Y:S01]  /*1f30*/  UTMALDG.3D.MULTICAST.2CTA [UR24], [UR22], UR7, desc[UR40] ;  /* 0x00002818160073b4 */ /* 0x0009e20008211807 */
[----:B------:R4:W-:Y:S01]  /*1f40*/  UTMALDG.3D.2CTA [UR16], [UR14], desc[UR40] ;  /* 0x000028100e0075b4 */ /* 0x0009e20008211000 */
[----:B------:R4:W-:Y:S02]  /*1f50*/  UTMALDG.3D.2CTA [UR8], [UR14], desc[UR40] ;  /* 0x000028080e0075b4 */ /* 0x0009e40008211000 */
[----:B----4-:R-:W-:Y:S01]  /*1f60*/  NOP ;  /* 0x0000000000007918 */ /* 0x010fe20000000000 */
.L_x_32:
[----:B------:R-:W-:Y:S05]  /*1f70*/  BSYNC.RECONVERGENT B0 ;  /* 0x0000000000007941 */ /* 0x000fea0003800200 */
.L_x_31:
[----:B------:R-:W-:Y:S01]  /*1f80*/  UIADD3 UR26, UPT, UPT, UR26, 0x40, URZ ;  /* 0x000000401a1a7890 */ /* 0x000fe2000fffe0ff */
[----:B------:R-:W-:Y:S01]  /*1f90*/  UMOV UR6, UR29 ;  /* 0x0000001d00067c82 */ /* 0x000fe20008000000 */
[----:B------:R-:W-:Y:S01]  /*1fa0*/  UMOV UR13, UR39 ;  /* 0x00000027000d7c82 */ /* 0x000fe20008000000 */
[----:B------:R-:W-:Y:S09]  /*1fb0*/  BRA.U UP2, `(.L_x_33) ;  /* 0xfffffff902fc7547 */ /* 0x000ff2000b83ffff */
.L_x_25:
[----:B------:R-:W-:Y:S01]  /*1fc0*/  ULEA UR4, UR29, UR21, 0x3 ;  /* 0x000000151d047291 */ /* 0x000fe2000f8e18ff */
[----:B-1----:R-:W-:Y:S01]  /*1fd0*/  SHF.L.U32 R0, R12, 0x1f, RZ ;  /* 0x0000001f0c007819 */ /* 0x002fe200000006ff */
[----:B------:R-:W-:Y:S01]  /*1fe0*/  @!P2 SYNCS.ARRIVE.TRANS64.A1T0 RZ, [UR21+0x88], RZ ;  /* 0x000088ffffffa9a7 */ /* 0x000fe20008100015 */
[----:B------:R-:W-:-:S06]  /*1ff0*/  UISETP.GT.AND UP0, UPT, UR51, UR50, UPT ;  /* 0x000000323300728c */ /* 0x000fcc000bf04270 */
[----:B--23--:R1:W2:Y:S03]  /*2000*/  SYNCS.PHASECHK.TRANS64.TRYWAIT P1, [UR4+0x20], R0 ;  /* 0x00002000ff0075a7 */ /* 0x00c2a60008021104 */
[----:B------:R-:W-:Y:S05]  /*2010*/  BRA.U !UP0, `(.L_x_34) ;  /* 0x0000000508087547 */ /* 0x000fea000b800000 */
[----:B------:R-:W-:Y:S01]  /*2020*/  UIADD3 UR30, UPT, UPT, UR54, UR13, URZ ;  /* 0x0000000d361e7290 */ /* 0x000fe2000fffe0ff */
[----:B------:R-:W-:-:S11]  /*2030*/  UMOV UR7, UR29 ;  /* 0x0000001d00077c82 */ /* 0x000fd60008000000 */
.L_x_42:
[----:B------:R-:W-:Y:S01]  /*2040*/  ULEA UR6, UR7, UR21, 0x3 ;  /* 0x0000001507067291 */ /* 0x000fe2000f8e18ff */
[----:B--2---:R-:W-:Y:S01]  /*2050*/  @P4 MOV R2, 0x14000 ;  /* 0x0001400000024802 */ /* 0x004fe20000000f00 */
[----:B--23--:R-:W-:Y:S10]  /*2060*/  @P1 BRA `(.L_x_35) ;  /* 0x00000000000c1947 */ /* 0x00cff40003800000 */
[----:B------:R-:W-:-:S04]  /*2070*/  SHF.L.U32 R3, R12, 0x1f, RZ ;  /* 0x0000001f0c037819 */ /* 0x000fc800000006ff */
[----:B------:R-:W2:Y:S02]  /*2080*/  SYNCS.PHASECHK.TRANS64.TRYWAIT P0, [UR6+0x20], R3 ;  /* 0x00002003ff0075a7 */ /* 0x000ea40008001106 */
[----:B--2---:R-:W-:Y:S05]  /*2090*/  @!P0 BRA `(.L_x_36) ;  /* 0x0000007000948947 */ /* 0x004fea0003800000 */
.L_x_35:
[----:B------:R2:W-:Y:S01]  /*20a0*/  @P4 SYNCS.ARRIVE.TRANS64 RZ, [UR6], R2 ;  /* 0x00000002ffff49a7 */ /* 0x0005e20008000006 */
[----:B------:R-:W-:-:S04]  /*20b0*/  ULOP3.LUT UR4, UR38, 0x2, URZ, 0xfc, !UPT ;  /* 0x0000000226047892 */ /* 0x000fc8000f8efcff */
[----:B------:R-:W-:-:S09]  /*20c0*/  UISETP.NE.AND UP0, UPT, UR4, 0x2, UPT ;  /* 0x000000020400788c */ /* 0x000fd2000bf05270 */
[----:B------:R-:W-:Y:S05]  /*20d0*/  BRA.U UP0, `(.L_x_37) ;  /* 0x0000000100047547 */ /* 0x000fea000b800000 */
[----:B------:R-:W-:Y:S05]  /*20e0*/  BPT.TRAP 0x1 ;  /* 0x000000040000795c */ /* 0x000fea0000300000 */
.L_x_37:
[----:B------:R-:W-:Y:S04]  /*20f0*/  BSSY.RECONVERGENT B0, `(.L_x_38) ;  /* 0x0000003000007945 */ /* 0x000fe80003800200 */
[----:B------:R-:W-:Y:S05]  /*2100*/  @!P3 BRA `(.L_x_39) ;  /* 0x000000000004b947 */ /* 0x000fea0003800000 */
[----:B------:R-:W-:Y:S05]  /*2110*/  BPT.TRAP 0x1 ;  /* 0x000000040000795c */ /* 0x000fea0000300000 */
.L_x_39:
[----:B------:R-:W-:Y:S05]  /*2120*/  BSYNC.RECONVERGENT B0 ;  /* 0x0000000000007941 */ /* 0x000fea0003800200 */
.L_x_38:
        /* <DEDUP_REMOVED lines=14> */
[----:B------:R-:W-:Y:S02]  /*2210*/  USHF.L.U32 UR34, UR13, 0x6, URZ ;  /* 0x000000060d227899 */ /* 0x000fe400080006ff */
[----:B------:R-:W-:Y:S02]  /*2220*/  ULEA UR24, UR24, UR21, 0x2 ;  /* 0x0000001518187291 */ /* 0x000fe4000f8e10ff */
[----:B------:R-:W-:-:S02]  /*2230*/  UIADD3 UR22, UP0, UPT, UR44, 0x180, URZ ;  /* 0x000001802c167890 */ /* 0x000fc4000ff1e0ff */
[----:B------:R-:W-:Y:S02]  /*2240*/  UIADD3 UR4, UPT, UPT, UR21, UR4, URZ ;  /* 0x0000000415047290 */ /* 0x000fe4000fffe0ff */
[----:B------:R-:W-:Y:S02]  /*2250*/  ULOP3.LUT UR33, UR6, 0xfefffff8, URZ, 0xc0, !UPT ;  /* 0xfefffff806217892 */ /* 0x000fe4000f8ec0ff */
[----:B------:R-:W-:Y:S02]  /*2260*/  UIADD3.X UR15, UPT, UPT, URZ, UR45, URZ, UP1, !UPT ;  /* 0x0000002dff0f7290 */ /* 0x000fe40008ffe4ff */
[----:B------:R-:W-:Y:S02]  /*2270*/  UIADD3 UR32, UPT, UPT, UR24, 0x8400, URZ ;  /* 0x0000840018207890 */ /* 0x000fe4000fffe0ff */
[----:B------:R-:W-:Y:S02]  /*2280*/  UPRMT UR5, URZ, 0x5410, UR31 ;  /* 0x00005410ff057896 */ /* 0x000fe4000800001f */
[----:B------:R-:W-:-:S02]  /*2290*/  UIADD3 UR26, UPT, UPT, UR34, 0x20, URZ ;  /* 0x00000020221a7890 */ /* 0x000fc4000fffe0ff */
[----:B------:R-:W-:Y:S02]  /*22a0*/  UIADD3 UR24, UPT, UPT, UR24, 0xc400, URZ ;  /* 0x0000c40018187890 */ /* 0x000fe4000fffe0ff */
        /* <DEDUP_REMOVED lines=20> */
.L_x_41:
[----:B------:R-:W-:Y:S05]  /*23f0*/  BSYNC.RECONVERGENT B0 ;  /* 0x0000000000007941 */ /* 0x000fea0003800200 */
.L_x_40:
[----:B------:R-:W-:Y:S01]  /*2400*/  UIADD3 UR13, UPT, UPT, UR13, 0x1, URZ ;  /* 0x000000010d0d7890 */ /* 0x000fe2000fffe0ff */
[----:B------:R-:W-:-:S03]  /*2410*/  UMOV UR7, UR29 ;  /* 0x0000001d00077c82 */ /* 0x000fc60008000000 */
[----:B------:R-:W-:-:S09]  /*2420*/  UISETP.NE.AND UP0, UPT, UR13, UR30, UPT ;  /* 0x0000001e0d00728c */ /* 0x000fd2000bf05270 */
[----:B------:R-:W-:Y:S05]  /*2430*/  BRA.U UP0, `(.L_x_42) ;  /* 0xfffffffd00007547 */ /* 0x000fea000b83ffff */
.L_x_34:
[C---:B------:R-:W-:Y:S01]  /*2440*/  LEA R3, R11.reuse, UR21, 0x3 ;  /* 0x000000150b037c11 */ /* 0x040fe2000f8e18ff */
[----:B------:R-:W-:Y:S01]  /*2450*/  NOP ;  /* 0x0000000000007918 */ /* 0x000fe20000000000 */
[----:B-1----:R-:W-:Y:S02]  /*2460*/  SHF.L.U32 R0, R10, 0x1f, RZ ;  /* 0x0000001f0a007819 */ /* 0x002fe400000006ff */
[----:B------:R-:W-:Y:S02]  /*2470*/  LEA R5, R11, UR21, 0x4 ;  /* 0x000000150b057c11 */ /* 0x000fe4000f8e20ff */
[----:B------:R-:W1:Y:S02]  /*2480*/  SYNCS.PHASECHK.TRANS64.TRYWAIT P0, [R3+URZ+0x90], R0 ;  /* 0x00009000030075a7 */ /* 0x000e6400080011ff */
[----:B-1----:R-:W-:Y:S05]  /*2490*/  @!P0 BRA `(.L_x_43) ;  /* 0x0000006c00ac8947 */ /* 0x002fea0003800000 */
.L_x_156:
[----:B------:R-:W4:Y:S01]  /*24a0*/  LDS.128 R4, [R5+0x120] ;  /* 0x0001200005047984 */ /* 0x000f220000000c00 */
[----:B------:R-:W-:Y:S01]  /*24b0*/  UISETP.GE.AND UP0, UPT, UR42, 0x1, UPT ;  /* 0x000000012a00788c */ /* 0x000fe2000bf06270 */
[----:B------:R-:W-:Y:S01]  /*24c0*/  @!PT LDS RZ, [RZ] ;  /* 0x00000000fffff984 */ /* 0x000fe20000000800 */
[----:B------:R-:W-:Y:S01]  /*24d0*/  @!PT LDS RZ, [RZ] ;  /* 0x00000000fffff984 */ /* 0x000fe20000000800 */
[----:B------:R-:W-:Y:S01]  /*24e0*/  @!PT LDS RZ, [RZ] ;  /* 0x00000000fffff984 */ /* 0x000fe20000000800 */
[----:B------:R-:W-:Y:S01]  /*24f0*/  @!PT LDS RZ, [RZ] ;  /* 0x00000000fffff984 */ /* 0x000fe20000000800 */
[----:B------:R1:W-:Y:S06]  /*2500*/  MEMBAR.ALL.CTA ;  /* 0x0000000000007992 */ /* 0x0003ec0000008000 */
[----:B-1----:R-:W1:Y:S01]  /*2510*/  FENCE.VIEW.ASYNC.S ;  /* 0x00000000000073c6 */ /* 0x002e620000000000 */
[----:B----4-:R-:W-:-:S13]  /*2520*/  LOP3.LUT P0, RZ, R6, 0x1, RZ, 0xc0, !PT ;  /* 0x0000000106ff7812 */ /* 0x010fda000780c0ff */
[----:B-1----:R-:W-:Y:S01]  /*2530*/  VOTEU.ANY UP1, P0 ;  /* 0x0000000000ff7886 */ /* 0x002fe20000020100 */
[----:B------:R-:W-:-:S13]  /*2540*/  PLOP3.LUT P0, PT, PT, PT, UP1, 0x80, 0x8 ;  /* 0x000000000008781c */ /* 0x000fda0003f0f018 */
[----:B------:R-:W-:Y:S02]  /*2550*/  @P0 LOP3.LUT R0, R5, 0xffff, RZ, 0xc0, !PT ;  /* 0x0000ffff05000812 */ /* 0x000fe400078ec0ff */
[----:B--2---:R-:W-:Y:S02]  /*2560*/  @P0 MOV R2, R4 ;  /* 0x0000000400020202 */ /* 0x004fe40000000f00 */
[----:B------:R-:W-:Y:S01]  /*2570*/  @P0 R2UR UR5, R0 ;  /* 0x00000000000502ca */ /* 0x000fe200000e0000 */
[----:B------:R-:W-:Y:S01]  /*2580*/  VIADD R0, R3, 0xa0 ;  /* 0x000000a003007836 */ /* 0x000fe20000000000 */
[----:B------:R-:W-:Y:S02]  /*2590*/  @P0 SHF.R.U32.HI R4, RZ, 0x10, R5 ;  /* 0x00000010ff040819 */ /* 0x000fe40000011605 */
[----:B------:R-:W-:Y:S02]  /*25a0*/  @P0 R2UR UR6, R2 ;  /* 0x00000000020602ca */ /* 0x000fe400000e0000 */
[----:B------:R-:W-:-:S02]  /*25b0*/  PRMT R0, RZ, 0x654, R0 ;  /* 0x00000654ff007816 */ /* 0x000fc40000000000 */
[----:B------:R-:W-:Y:S02]  /*25c0*/  @P0 R2UR UR4, R4 ;  /* 0x00000000040402ca */ /* 0x000fe400000e0000 */
[----:B------:R1:W-:Y:S03]  /*25d0*/  SYNCS.ARRIVE.TRANS64.RED.A1T0 RZ, [R0+URZ], RZ ;  /* 0x000000ff00ff79a7 */ /* 0x0003e600081004ff */
[----:B------:R-:W-:-:S04]  /*25e0*/  @UP1 UMOV UR43, UR5 ;  /* 0x00000005002b1c82 */ /* 0x000fc80008000000 */
[----:B------:R-:W-:-:S04]  /*25f0*/  @UP1 UMOV UR46, UR6 ;  /* 0x00000006002e1c82 */ /* 0x000fc80008000000 */
[----:B------:R-:W-:Y:S01]  /*2600*/  @UP1 UMOV UR36, UR4 ;  /* 0x0000000400241c82 */ /* 0x000fe20008000000 */
[----:B------:R-:W-:Y:S05]  /*2610*/  BRA.U !UP0, `(.L_x_44) ;  /* 0x0000000108d47547 */ /* 0x000fea000b800000 */
[----:B------:R-:W2:Y:S01]  /*2620*/  LDCU.128 UR12, c[0x0][0xb10] ;  /* 0x00016200ff0c77ac */ /* 0x000ea20008000c00 */
[----:B------:R-:W4:Y:S01]  /*2630*/  LDCU UR22, c[0x0][0xb20] ;  /* 0x00016400ff1677ac */ /* 0x000f220008000800 */
[----:B------:R-:W3:Y:S01]  /*2640*/  LDCU UR20, c[0x0][0xb0c] ;  /* 0x00016180ff1477ac */ /* 0x000ee20008000800 */
[----:B------:R-:W1:Y:S01]  /*2650*/  LDCU.64 UR8, c[0x0][0xb28] ;  /* 0x00016500ff0877ac */ /* 0x000e620008000a00 */
[----:B------:R-:W-:Y:S02]  /*2660*/  UISETP.NE.AND UP3, UPT, UR42, 0x1, UPT ;  /* 0x000000012a00788c */ /* 0x000fe4000bf65270 */
[----:B--2---:R-:W-:Y:S02]  /*2670*/  UIMAD.WIDE.U32 UR6, UR48, UR15, URZ ;  /* 0x0000000f300672a5 */ /* 0x004fe4000f8e00ff */
[----:B------:R-:W-:Y:S02]  /*2680*/  UIMAD.WIDE.U32 UR4, UR49, UR12, URZ ;  /* 0x0000000c310472a5 */ /* 0x000fe4000f8e00ff */
[----:B------:R-:W-:-:S02]  /*2690*/  UISETP.NE.AND UP0, UPT, UR14, 0x1, UPT ;  /* 0x000000010e00788c */ /* 0x000fc4000bf05270 */
[----:B------:R-:W-:Y:S01]  /*26a0*/  UIMAD.WIDE.U32 UR18, UR43, UR15, URZ ;  /* 0x0000000f2b1272a5 */ /* 0x000fe2000f8e00ff */
[----:B------:R-:W-:Y:S02]  /*26b0*/  UMOV UR6, UR7 ;  /* 0x0000000700067c82 */ /* 0x000fe40008000000 */
[----:B------:R-:W-:Y:S01]  /*26c0*/  UMOV UR4, UR5 ;  /* 0x0000000500047c82 */ /* 0x000fe20008000000 */
[----:B----4-:R-:W-:Y:S02]  /*26d0*/  USHF.R.U32.HI UR6, URZ, UR22, UR6 ;  /* 0x00000016ff067299 */ /* 0x010fe40008011606 */
[----:B---3--:R-:W-:Y:S02]  /*26e0*/  UISETP.NE.AND UP2, UPT, UR20, 0x1, UPT ;  /* 0x000000011400788c */ /* 0x008fe4000bf45270 */
[----:B------:R-:W-:Y:S02]  /*26f0*/  USHF.R.U32.HI UR4, URZ, UR13, UR4 ;  /* 0x0000000dff047299 */ /* 0x000fe40008011604 */
[----:B------:R-:W-:-:S02]  /*2700*/  USEL UR5, UR48, UR6, !UP0 ;  /* 0x0000000630057287 */ /* 0x000fc4000c000000 */
[----:B------:R-:W-:Y:S02]  /*2710*/  USEL UR6, UR49, UR4, !UP2 ;  /* 0x0000000431067287 */ /* 0x000fe4000d000000 */
[----:B-1----:R-:W-:Y:S01]  /*2720*/  UIMAD.WIDE.U32 UR10, UR5, UR8, URZ ;  /* 0x00000008050a72a5 */ /* 0x002fe2000f8e00ff */
[----:B------:R-:W-:Y:S01]  /*2730*/  UMOV UR4, UR19 ;  /* 0x0000001300047c82 */ /* 0x000fe20008000000 */
[----:B------:R-:W-:Y:S02]  /*2740*/  UIMAD.WIDE.U32 UR16, UR46, UR12, URZ ;  /* 0x0000000c2e1072a5 */ /* 0x000fe4000f8e00ff */
[----:B------:R-:W-:-:S03]  /*2750*/  UIMAD.WIDE.U32 UR18, UR6, UR8, URZ ;  /* 0x00000008061272a5 */ /* 0x000fc6000f8e00ff */
[----:B------:R-:W-:Y:S01]  /*2760*/  UMOV UR10, UR11 ;  /* 0x0000000b000a7c82 */ /* 0x000fe20008000000 */
[----:B------:R-:W-:Y:S02]  /*2770*/  USHF.R.U32.HI UR4, URZ, UR22, UR4 ;  /* 0x00000016ff047299 */ /* 0x000fe40008011604 */
[----:B------:R-:W-:Y:S01]  /*2780*/  @UP3 USHF.R.U32.HI UR5, URZ, UR9, UR10 ;  /* 0x00000009ff053299 */ /* 0x000fe2000801160a */
[----:B------:R-:W-:Y:S01]  /*2790*/  UMOV UR16, UR17 ;  /* 0x0000001100107c82 */ /* 0x000fe20008000000 */
[----:B------:R-:W-:Y:S01]  /*27a0*/  UMOV UR18, UR19 ;  /* 0x0000001300127c82 */ /* 0x000fe20008000000 */
[----:B------:R-:W-:Y:S02]  /*27b0*/  USHF.R.U32.HI UR13, URZ, UR13, UR16 ;  /* 0x0000000dff0d7299 */ /* 0x000fe40008011610 */
[----:B------:R-:W-:Y:S02]  /*27c0*/  USEL UR4, UR43, UR4, !UP0 ;  /* 0x000000042b047287 */ /* 0x000fe4000c000000 */
[----:B------:R-:W-:-:S02]  /*27d0*/  @UP3 USHF.R.U32.HI UR6, URZ, UR9, UR18 ;  /* 0x00000009ff063299 */ /* 0x000fc40008011612 */
[----:B------:R-:W-:Y:S02]  /*27e0*/  UIMAD UR7, UR42, UR5, URZ ;  /* 0x000000052a0772a4 */ /* 0x000fe4000f8e02ff */
[----:B------:R-:W-:Y:S02]  /*27f0*/  USEL UR5, UR46, UR13, !UP2 ;  /* 0x0000000d2e057287 */ /* 0x000fe4000d000000 */
[----:B------:R-:W-:Y:S02]  /*2800*/  UIMAD UR10, UR42, UR6, URZ ;  /* 0x000000062a0a72a4 */ /* 0x000fe4000f8e02ff */
[----:B------:R-:W-:Y:S02]  /*2810*/  UISETP.GE.AND UP0, UPT, UR4, UR7, UPT ;  /* 0x000000070400728c */ /* 0x000fe4000bf06270 */
[----:B------:R-:W-:Y:S02]  /*2820*/  UIMAD.WIDE.U32 UR12, UR4, UR8, URZ ;  /* 0x00000008040c72a5 */ /* 0x000fe4000f8e00ff */
[----:B------:R-:W-:-:S02]  /*2830*/  UISETP.GE.OR UP0, UPT, UR5, UR10, UP0 ;  /* 0x0000000a0500728c */ /* 0x000fc40008706670 */
        /* <DEDUP_REMOVED lines=19> */
.L_x_44:
[----:B------:R-:W2:Y:S02]  /*2970*/  LDCU UR4, c[0x0][0xb30] ;  /* 0x00016600ff0477ac */ /* 0x000ea40008000800 */
[----:B--2---:R-:W-:-:S09]  /*2980*/  UISETP.NE.AND UP0, UPT, UR4, 0x1, UPT ;  /* 0x000000010400788c */ /* 0x004fd2000bf05270 */
[----:B------:R-:W-:Y:S05]  /*2990*/  BRA.U UP0, `(.L_x_45) ;  /* 0x0000000100447547 */ /* 0x000fea000b800000 */
[----:B------:R-:W2:Y:S01]  /*29a0*/  LDCU.128 UR8, c[0x0][0xb10] ;  /* 0x00016200ff0877ac */ /* 0x000ea20008000c00 */
[----:B------:R-:W4:Y:S01]  /*29b0*/  LDCU UR12, c[0x0][0xb0c] ;  /* 0x00016180ff0c77ac */ /* 0x000f220008000800 */
[----:B------:R-:W1:Y:S01]  /*29c0*/  LDCU UR13, c[0x0][0xb20] ;  /* 0x00016400ff0d77ac */ /* 0x000e620008000800 */
[----:B--2---:R-:W-:Y:S02]  /*29d0*/  UIMAD.WIDE.U32 UR6, UR46, UR8, URZ ;  /* 0x000000082e0672a5 */ /* 0x004fe4000f8e00ff */
[----:B------:R-:W-:Y:S02]  /*29e0*/  UIMAD.WIDE.U32 UR4, UR43, UR11, URZ ;  /* 0x0000000b2b0472a5 */ /* 0x000fe4000f8e00ff */
[----:B----4-:R-:W-:Y:S02]  /*29f0*/  UISETP.NE.AND UP2, UPT, UR12, 0x1, UPT ;  /* 0x000000010c00788c */ /* 0x010fe4000bf45270 */
[----:B------:R-:W-:Y:S01]  /*2a00*/  UISETP.NE.AND UP0, UPT, UR10, 0x1, UPT ;  /* 0x000000010a00788c */ /* 0x000fe2000bf05270 */
[----:B------:R-:W-:-:S02]  /*2a10*/  UMOV UR6, UR7 ;  /* 0x0000000700067c82 */ /* 0x000fc40008000000 */
[----:B------:R-:W-:Y:S01]  /*2a20*/  UMOV UR4, UR5 ;  /* 0x0000000500047c82 */ /* 0x000fe20008000000 */
[----:B------:R-:W-:Y:S02]  /*2a30*/  USHF.R.U32.HI UR9, URZ, UR9, UR6 ;  /* 0x00000009ff097299 */ /* 0x000fe40008011606 */
[----:B-1----:R-:W-:Y:S02]  /*2a40*/  USHF.R.U32.HI UR4, URZ, UR13, UR4 ;  /* 0x0000000dff047299 */ /* 0x002fe40008011604 */
[----:B------:R-:W-:Y:S02]  /*2a50*/  USEL UR5, UR46, UR9, !UP2 ;  /* 0x000000092e057287 */ /* 0x000fe4000d000000 */
[----:B------:R-:W-:-:S04]  /*2a60*/  USEL UR4, UR43, UR4, !UP0 ;  /* 0x000000042b047287 */ /* 0x000fc8000c000000 */
[----:B------:R-:W-:Y:S02]  /*2a70*/  UIADD3 UR6, UPT, UPT, UR5, -UR4, URZ ;  /* 0x8000000405067290 */ /* 0x000fe4000fffe0ff */
[----:B------:R-:W-:Y:S02]  /*2a80*/  UIADD3 UR4, UPT, UPT, -UR5, UR4, URZ ;  /* 0x0000000405047290 */ /* 0x000fe4000fffe1ff */
[----:B------:R-:W-:Y:S02]  /*2a90*/  UIMAD UR43, UR6, UR10, UR43 ;  /* 0x0000000a062b72a4 */ /* 0x000fe4000f8e022b */
[----:B------:R-:W-:-:S12]  /*2aa0*/  UIMAD UR46, UR4, UR12, UR46 ;  /* 0x0000000c042e72a4 */ /* 0x000fd8000f8e022e */
.L_x_45:
[----:B------:R-:W-:Y:S01]  /*2ab0*/  VIADD R11, R11, 0x1 ;  /* 0x000000010b0b7836 */ /* 0x000fe20000000000 */
[----:B------:R-:W-:Y:S01]  /*2ac0*/  R2UR UR4, R58 ;  /* 0x000000003a0472ca */ /* 0x000fe200000e0000 */
[----:B------:R-:W-:Y:S01]  /*2ad0*/  UIADD3 UR20, UPT, UPT, UR43, UR63, URZ ;  /* 0x0000003f2b147290 */ /* 0x000fe2000fffe0ff */
[----:B------:R-:W-:Y:S02]  /*2ae0*/  PLOP3.LUT P2, PT, PT, PT, PT, 0x80, 0x8 ;  /* 0x000000000008781c */ /* 0x000fe40003f4f070 */
[----:B------:R-:W-:-:S04]  /*2af0*/  ISETP.NE.AND P0, PT, R11, 0x2, PT ;  /* 0x000000020b00780c */ /* 0x000fc80003f05270 */
[----:B------:R-:W-:Y:S02]  /*2b00*/  SEL R3, RZ, 0x1, P0 ;  /* 0x00000001ff037807 */ /* 0x000fe40000000000 */
[----:B------:R-:W-:Y:S02]  /*2b10*/  SEL R11, R11, RZ, P0 ;  /* 0x000000ff0b0b7207 */ /* 0x000fe40000000000 */
[----:B------:R-:W-:Y:S01]  /*2b20*/  LOP3.LUT R10, R10, R3, RZ, 0x3c, !PT ;  /* 0x000000030a0a7212 */ /* 0x000fe200078e3cff */
[----:B------:R-:W-:Y:S01]  /*2b30*/  UIADD3 UR16, UPT, UPT, UR46, UR4, URZ ;  /* 0x000000042e107290 */ /* 0x000fe2000fffe0ff */
[----:B------:R-:W-:Y:S11]  /*2b40*/  BRA.U UP1, `(.L_x_46) ;  /* 0xffffffed01987547 */ /* 0x000ff6000b83ffff */
[----:B------:R-:W-:Y:S01]  /*2b50*/  UIADD3 UR21, UPT, UPT, UR21, 0x20, URZ ;  /* 0x0000002015157890 */ /* 0x000fe2000fffe0ff */
[----:B------:R-:W-:-:S03]  /*2b60*/  SHF.L.U32 R3, R12, 0x1f, RZ ;  /* 0x0000001f0c037819 */ /* 0x000fc600000006ff */
[----:B------:R-:W-:-:S09]  /*2b70*/  ULEA UR4, UR29, UR21, 0x3 ;  /* 0x000000151d047291 */ /* 0x000fd2000f8e18ff */
[----:B------:R-:W2:Y:S02]  /*2b80*/  SYNCS.PHASECHK.TRANS64.TRYWAIT P0, [UR4], R3 ;  /* 0x00000003ff0075a7 */ /* 0x000ea40008001104 */
[----:B--2---:R-:W-:Y:S05]  /*2b90*/  @!P0 BRA `(.L_x_47) ;  /* 0x0000006800008947 */ /* 0x004fea0003800000 */
.L_x_158:
[----:B------:R-:W-:-:S04]  /*2ba0*/  UIADD3 UR4, UPT, UPT, UR29, 0x1, URZ ;  /* 0x000000011d047890 */ /* 0x000fc8000fffe0ff */
[----:B------:R-:W-:-:S04]  /*2bb0*/  UISETP.NE.AND UP0, UPT, UR4, 0x4, UPT ;  /* 0x000000040400788c */ /* 0x000fc8000bf05270 */
[----:B------:R-:W-:Y:S02]  /*2bc0*/  USEL UR6, URZ, 0x1, UP0 ;  /* 0x00000001ff067887 */ /* 0x000fe40008000000 */
[----:B------:R-:W-:-:S04]  /*2bd0*/  USEL UR4, UR4, URZ, UP0 ;  /* 0x000000ff04047287 */ /* 0x000fc80008000000 */
[----:B------:R-:W-:Y:S01]  /*2be0*/  ULEA UR5, UR4, UR21, 0x3 ;  /* 0x0000001504057291 */ /* 0x000fe2000f8e18ff */
[----:B------:R-:W-:-:S04]  /*2bf0*/  LOP3.LUT R2, R12, UR6, RZ, 0x3c, !PT ;  /* 0x000000060c027c12 */ /* 0x000fc8000f8e3cff */
[----:B-1----:R-:W-:-:S04]  /*2c00*/  SHF.L.U32 R3, R2, 0x1f, RZ ;  /* 0x0000001f02037819 */ /* 0x002fc800000006ff */
[----:B------:R-:W1:Y:S02]  /*2c10*/  SYNCS.PHASECHK.TRANS64.TRYWAIT P0, [UR5], R3 ;  /* 0x00000003ff0075a7 */ /* 0x000e640008001105 */
[----:B-1----:R-:W-:Y:S05]  /*2c20*/  @!P0 BRA `(.L_x_48) ;  /* 0x0000006400f48947 */ /* 0x002fea0003800000 */
.L_x_160:
        /* <DEDUP_REMOVED lines=9> */
.L_x_162:
[----:B------:R-:W-:-:S04]  /*2cc0*/  UIADD3 UR4, UPT, UPT, UR4, 0x1, URZ ;  /* 0x0000000104047890 */ /* 0x000fc8000fffe0ff */
[----:B------:R-:W-:-:S04]  /*2cd0*/  UISETP.NE.AND UP0, UPT, UR4, 0x4, UPT ;  /* 0x000000040400788c */ /* 0x000fc8000bf05270 */
[----:B------:R-:W-:Y:S02]  /*2ce0*/  USEL UR5, URZ, 0x1, UP0 ;  /* 0x00000001ff057887 */ /* 0x000fe40008000000 */
[----:B------:R-:W-:-:S04]  /*2cf0*/  USEL UR4, UR4, URZ, UP0 ;  /* 0x000000ff04047287 */ /* 0x000fc80008000000 */
[----:B------:R-:W-:Y:S01]  /*2d00*/  ULEA UR4, UR4, UR21, 0x3 ;  /* 0x0000001504047291 */ /* 0x000fe2000f8e18ff */
[----:B-1----:R-:W-:-:S04]  /*2d10*/  LOP3.LUT R3, R2, UR5, RZ, 0x3c, !PT ;  /* 0x0000000502037c12 */ /* 0x002fc8000f8e3cff */
[----:B------:R-:W-:Y:S01]  /*2d20*/  SHF.L.U32 R3, R3, 0x1f, RZ ;  /* 0x0000001f03037819 */ /* 0x000fe200000006ff */
[----:B------:R-:W-:-:S07]  /*2d30*/  IMAD.U32 R0, RZ, RZ, UR4 ;  /* 0x00000004ff007e24 */ /* 0x000fce000f8e00ff */
.L_x_50:
[----:B-1----:R1:W2:Y:S02]  /*2d40*/  SYNCS.PHASECHK.TRANS64.TRYWAIT P0, [R0+URZ], R3 ;  /* 0x00000003000075a7 */ /* 0x0022a400080011ff */
[----:B--2---:R-:W-:Y:S05]  /*2d50*/  @!P0 NANOSLEEP.SYNCS 0x989680 ;  /* 0x009896800000895d */ /* 0x004fea0003900000 */
[----:B------:R-:W2:Y:S02]  /*2d60*/  @!P0 SYNCS.PHASECHK.TRANS64 P0, [R0+URZ], R3 ;  /* 0x00000003000085a7 */ /* 0x000ea400080010ff */
[----:B--2---:R-:W-:Y:S05]  /*2d70*/  @P0 EXIT ;  /* 0x000000000000094d */ /* 0x004fea0003800000 */
[----:B------:R-:W-:Y:S05]  /*2d80*/  BRA `(.L_x_50) ;  /* 0xfffffffc00ec7947 */ /* 0x000fea000383ffff */
.L_x_22:
[----:B------:R-:W-:-:S04]  /*2d90*/  UISETP.NE.AND UP0, UPT, UR47, URZ, UPT ;  /* 0x000000ff2f00728c */ /* 0x000fc8000bf05270 */
[----:B------:R-:W-:-:S09]  /*2da0*/  UISETP.NE.OR UP0, UPT, UR18, 0x1, UP0 ;  /* 0x000000011200788c */ /* 0x000fd20008705670 */
[----:B------:R-:W-:Y:S05]  /*2db0*/  BRA.U UP0, `(.L_x_51) ;  /* 0x0000000500487547 */ /* 0x000fea000b800000 */
[----:B------:R-:W-:Y:S01]  /*2dc0*/  ISETP.GE.U32.AND P2, PT, R0, 0x4, PT ;  /* 0x000000040000780c */ /* 0x000fe20003f46070 */
[----:B------:R-:W-:Y:S01]  /*2dd0*/  IMAD.MOV.U32 R12, RZ, RZ, 0x1 ;  /* 0x00000001ff0c7424 */ /* 0x000fe200078e00ff */
[----:B------:R-:W-:Y:S02]  /*2de0*/  CS2R R10, SRZ ;  /* 0x00000000000a7805 */ /* 0x000fe4000001ff00 */
[----:B------:R-:W-:Y:S01]  /*2df0*/  CS2R R8, SRZ ;  /* 0x0000000000087805 */ /* 0x000fe2000001ff00 */
[----:B------:R-:W-:Y:S01]  /*2e00*/  UMOV UR6, 0x400 ;  /* 0x0000040000067882 */ /* 0x000fe20000000000 */
[----:B------:R-:W-:Y:S01]  /*2e10*/  UMOV UR5, URZ ;  /* 0x000000ff00057c82 */ /* 0x000fe20008000000 */
[----:B------:R-:W-:-:S12]  /*2e20*/  ULEA UR6, UR47, UR6, 0x18 ;  /* 0x000000062f067291 */ /* 0x000fd8000f8ec0ff */
.L_x_55:
[----:B------:R-:W-:Y:S02]  /*2e30*/  LEA R2, R8, UR6, 0x3 ;  /* 0x0000000608027c11 */ /* 0x000fe4000f8e18ff */
[----:B------:R-:W-:-:S03]  /*2e40*/  SHF.L.U32 R5, R9, 0x1f, RZ ;  /* 0x0000001f09057819 */ /* 0x000fc600000006ff */
[----:B------:R-:W-:Y:S01]  /*2e50*/  VIADD R4, R2, 0x100 ;  /* 0x0000010002047836 */ /* 0x000fe20000000000 */
[----:B------:R-:W1:Y:S02]  /*2e60*/  SYNCS.PHASECHK.TRANS64.TRYWAIT P0, [R2+URZ+0xf0], R5 ;  /* 0x0000f005020075a7 */ /* 0x000e6400080011ff */
[----:B-1----:R-:W-:Y:S05]  /*2e70*/  @!P0 BRA `(.L_x_52) ;  /* 0x0000006400908947 */ /* 0x002fea0003800000 */
.L_x_163:
[----:B------:R-:W-:Y:S01]  /*2e80*/  ULEA UR4, UR5, UR6, 0x3 ;  /* 0x0000000605047291 */ /* 0x000fe2000f8e18ff */
[----:B------:R-:W-:Y:S02]  /*2e90*/  PRMT R4, RZ, 0x654, R4 ;  /* 0x00000654ff047816 */ /* 0x000fe40000000004 */
[----:B-1----:R-:W-:Y:S01]  /*2ea0*/  SHF.L.U32 R5, R12, 0x1f, RZ ;  /* 0x0000001f0c057819 */ /* 0x002fe200000006ff */
[----:B------:R-:W-:Y:S01]  /*2eb0*/  UIADD3 UR7, UPT, UPT, UR4, 0x90, URZ ;  /* 0x0000009004077890 */ /* 0x000fe2000fffe0ff */
[----:B------:R1:W-:Y:S05]  /*2ec0*/  SYNCS.ARRIVE.TRANS64.RED.A1T0 RZ, [R4+URZ], RZ ;  /* 0x000000ff04ff79a7 */ /* 0x0003ea00081004ff */
[----:B------:R-:W-:Y:S01]  /*2ed0*/  IMAD.U32 R7, RZ, RZ, UR7 ;  /* 0x00000007ff077e24 */ /* 0x000fe2000f8e00ff */
[----:B------:R-:W2:Y:S04]  /*2ee0*/  SYNCS.PHASECHK.TRANS64.TRYWAIT P0, [UR4+0xa0], R5 ;  /* 0x0000a005ff0075a7 */ /* 0x000ea80008001104 */
[----:B------:R-:W-:Y:S01]  /*2ef0*/  PRMT R6, R0, 0x654, R7 ;  /* 0x0000065400067816 */ /* 0x000fe20000000007 */
[----:B-1----:R-:W-:Y:S01]  /*2f00*/  @!P2 IMAD.MOV.U32 R4, RZ, RZ, 0x10 ;  /* 0x00000010ff04a424 */ /* 0x002fe200078e00ff */
[----:B--2---:R-:W-:Y:S06]  /*2f10*/  @!P0 BRA `(.L_x_53) ;  /* 0x00000064007c8947 */ /* 0x004fec0003800000 */
.L_x_165:
[----:B------:R-:W-:Y:S01]  /*2f20*/  ULEA UR8, UR5, UR6, 0x4 ;  /* 0x0000000605087291 */ /* 0x000fe2000f8e20ff */
[----:B------:R-:W-:Y:S01]  /*2f30*/  SEL R3, R6, R3, !P2 ;  /* 0x0000000306037207 */ /* 0x000fe20005000000 */
[----:B------:R-:W-:Y:S01]  /*2f40*/  UIADD3 UR9, UPT, UPT, UR4, 0x90, URZ ;  /* 0x0000009004097890 */ /* 0x000fe2000fffe0ff */
[----:B-1----:R-:W-:Y:S01]  /*2f50*/  LEA R2, R11, UR6, 0x3 ;  /* 0x000000060b027c11 */ /* 0x002fe2000f8e18ff */
[----:B------:R-:W-:Y:S01]  /*2f60*/  UIADD3 UR8, UPT, UPT, UR8, 0x120, URZ ;  /* 0x0000012008087890 */ /* 0x000fe2000fffe0ff */
[----:B------:R-:W-:Y:S01]  /*2f70*/  SHF.L.U32 R5, R10, 0x1f, RZ ;  /* 0x0000001f0a057819 */ /* 0x000fe200000006ff */
[----:B------:R1:W-:Y:S01]  /*2f80*/  @!P2 SYNCS.ARRIVE.TRANS64.RED RZ, [R3+URZ], R4 ;  /* 0x0000000403ffa9a7 */ /* 0x0003e200080004ff */
[----:B------:R-:W-:Y:S01]  /*2f90*/  UIADD3 UR4, UPT, UPT, UR5, 0x1, URZ ;  /* 0x0000000105047890 */ /* 0x000fe2000fffe0ff */
[----:B------:R-:W-:-:S03]  /*2fa0*/  VIADD R8, R8, 0x1 ;  /* 0x0000000108087836 */ /* 0x000fc60000000000 */
[----:B------:R-:W-:Y:S02]  /*2fb0*/  UISETP.NE.AND UP0, UPT, UR4, 0x2, UPT ;  /* 0x000000020400788c */ /* 0x000fe4000bf05270 */
[----:B------:R-:W-:Y:S06]  /*2fc0*/  UGETNEXTWORKID.BROADCAST [UR8], [UR9] ;  /* 0x00000000080073ca */ /* 0x000fec0008000100 */
[----:B------:R-:W-:Y:S01]  /*2fd0*/  USEL UR7, URZ, 0x1, UP0 ;  /* 0x00000001ff077887 */ /* 0x000fe20008000000 */
[----:B------:R-:W-:Y:S01]  /*2fe0*/  ISETP.NE.AND P0, PT, R8, 0x2, PT ;  /* 0x000000020800780c */ /* 0x000fe20003f05270 */
[----:B------:R-:W-:Y:S01]  /*2ff0*/  USEL UR5, UR4, URZ, UP0 ;  /* 0x000000ff04057287 */ /* 0x000fe20008000000 */
[----:B------:R-:W2:Y:S03]  /*3000*/  SYNCS.PHASECHK.TRANS64.TRYWAIT P1, [R2+URZ+0x90], R5 ;  /* 0x00009005020075a7 */ /* 0x000ea600080211ff */
[----:B------:R-:W-:Y:S01]  /*3010*/  LOP3.LUT R12, R12, UR7, RZ, 0x3c, !PT ;  /* 0x000000070c0c7c12 */ /* 0x000fe2000f8e3cff */
[----:B-12---:R-:W-:Y:S07]  /*3020*/  @!P1 BRA `(.L_x_54) ;  /* 0x0000006400509947 */ /* 0x006fee0003800000 */
.L_x_166:
[C---:B------:R-:W-:Y:S01]  /*3030*/  LEA R4, R11.reuse, UR6, 0x4 ;  /* 0x000000060b047c11 */ /* 0x040fe2000f8e20ff */
[----:B-1----:R-:W-:Y:S01]  /*3040*/  VIADD R2, R2, 0xa0 ;  /* 0x000000a002027836 */ /* 0x002fe20000000000 */
[----:B------:R-:W-:Y:S01]  /*3050*/  SEL R8, R8, RZ, P0 ;  /* 0x000000ff08087207 */ /* 0x000fe20000000000 */
[----:B------:R-:W-:-:S03]  /*3060*/  VIADD R11, R11, 0x1 ;  /* 0x000000010b0b7836 */ /* 0x000fc60000000000 */
[----:B------:R-:W1:Y:S01]  /*3070*/  LDS.128 R4, [R4+0x120] ;  /* 0x0001200004047984 */ /* 0x000e620000000c00 */
[----:B------:R-:W-:Y:S02]  /*3080*/  PRMT R2, RZ, 0x654, R2 ;  /* 0x00000654ff027816 */ /* 0x000fe40000000002 */
[C---:B------:R-:W-:Y:S01]  /*3090*/  ISETP.NE.AND P1, PT, R11.reuse, 0x2, PT ;  /* 0x000000020b00780c */ /* 0x040fe20003f25270 */
[----:B------:R-:W-:Y:S01]  /*30a0*/  @!PT LDS RZ, [RZ] ;  /* 0x00000000fffff984 */ /* 0x000fe20000000800 */
[----:B------:R-:W-:Y:S01]  /*30b0*/  @!PT LDS RZ, [RZ] ;  /* 0x00000000fffff984 */ /* 0x000fe20000000800 */
[----:B------:R-:W-:Y:S01]  /*30c0*/  @!PT LDS RZ, [RZ] ;  /* 0x00000000fffff984 */ /* 0x000fe20000000800 */
[----:B------:R-:W-:Y:S01]  /*30d0*/  @!PT LDS RZ, [RZ] ;  /* 0x00000000fffff984 */ /* 0x000fe20000000800 */
[----:B------:R2:W-:Y:S06]  /*30e0*/  MEMBAR.ALL.CTA ;  /* 0x0000000000007992 */ /* 0x0005ec0000008000 */
[----:B--2---:R-:W2:Y:S01]  /*30f0*/  FENCE.VIEW.ASYNC.S ;  /* 0x00000000000073c6 */ /* 0x004ea20000000000 */
[----:B------:R-:W-:Y:S01]  /*3100*/  SEL R11, R11, RZ, P1 ;  /* 0x000000ff0b0b7207 */ /* 0x000fe20000800000 */
[----:B--2---:R2:W-:Y:S01]  /*3110*/  SYNCS.ARRIVE.TRANS64.RED.A1T0 RZ, [R2+URZ], RZ ;  /* 0x000000ff02ff79a7 */ /* 0x0045e200081004ff */
[----:B-1----:R-:W-:-:S02]  /*3120*/  LOP3.LUT P3, RZ, R6, 0x1, RZ, 0xc0, !PT ;  /* 0x0000000106ff7812 */ /* 0x002fc4000786c0ff */
[----:B------:R-:W-:-:S04]  /*3130*/  SEL R5, RZ, 0x1, P1 ;  /* 0x00000001ff057807 */ /* 0x000fc80000800000 */
[----:B------:R-:W-:Y:S02]  /*3140*/  LOP3.LUT R10, R10, R5, RZ, 0x3c, !PT ;  /* 0x000000050a0a7212 */ /* 0x000fe400078e3cff */
[----:B--2---:R-:W-:-:S04]  /*3150*/  SEL R2, RZ, 0x1, P0 ;  /* 0x00000001ff027807 */ /* 0x004fc80000000000 */
[----:B------:R-:W-:Y:S01]  /*3160*/  LOP3.LUT R9, R9, R2, RZ, 0x3c, !PT ;  /* 0x0000000209097212 */ /* 0x000fe200078e3cff */
[----:B------:R-:W-:Y:S06]  /*3170*/  @P3 BRA `(.L_x_55) ;  /* 0xfffffffc002c3947 */ /* 0x000fec000383ffff */
[----:B------:R-:W-:Y:S01]  /*3180*/  ULEA UR4, UR5, UR6, 0x3 ;  /* 0x0000000605047291 */ /* 0x000fe2000f8e18ff */
[----:B------:R-:W-:-:S08]  /*3190*/  SHF.L.U32 R3, R12, 0x1f, RZ ;  /* 0x0000001f0c037819 */ /* 0x000fd000000006ff */
[----:B------:R-:W1:Y:S02]  /*31a0*/  SYNCS.PHASECHK.TRANS64 P0, [UR4+0xa0], R3 ;  /* 0x0000a003ff0075a7 */ /* 0x000e640008001004 */
[----:B-1----:R-:W-:Y:S05]  /*31b0*/  @P0 BRA `(.L_x_56) ;  /* 0x0000000000080947 */ /* 0x002fea0003800000 */
[----:B------:R-:W1:Y:S02]  /*31c0*/  SYNCS.PHASECHK.TRANS64.TRYWAIT P0, [UR4+0xa0], R3 ;  /* 0x0000a003ff0075a7 */ /* 0x000e640008001104 */
[----:B-1----:R-:W-:Y:S05]  /*31d0*/  @!P0 BRA `(.L_x_57) ;  /* 0x0000006000f88947 */ /* 0x002fea0003800000 */
.L_x_56:
[----:B------:R-:W-:-:S04]  /*31e0*/  UIADD3 UR7, UPT, UPT, UR5, 0x1, URZ ;  /* 0x0000000105077890 */ /* 0x000fc8000fffe0ff */
[----:B------:R-:W-:-:S04]  /*31f0*/  UISETP.NE.AND UP0, UPT, UR7, 0x2, UPT ;  /* 0x000000020700788c */ /* 0x000fc8000bf05270 */
[----:B------:R-:W-:Y:S02]  /*3200*/  USEL UR8, URZ, 0x1, UP0 ;  /* 0x00000001ff087887 */ /* 0x000fe40008000000 */
[----:B------:R-:W-:-:S04]  /*3210*/  USEL UR7, UR7, URZ, UP0 ;  /* 0x000000ff07077287 */ /* 0x000fc80008000000 */
[----:B------:R-:W-:Y:S01]  /*3220*/  ULEA UR7, UR7, UR6, 0x3 ;  /* 0x0000000607077291 */ /* 0x000fe2000f8e18ff */
[----:B-1----:R-:W-:-:S04]  /*3230*/  LOP3.LUT R3, R12, UR8, RZ, 0x3c, !PT ;  /* 0x000000080c037c12 */ /* 0x002fc8000f8e3cff */
[----:B------:R-:W-:-:S04]  /*3240*/  SHF.L.U32 R0, R3, 0x1f, RZ ;  /* 0x0000001f03007819 */ /* 0x000fc800000006ff */
[----:B------:R-:W1:Y:S02]  /*3250*/  SYNCS.PHASECHK.TRANS64 P0, [UR7+0xa0], R0 ;  /* 0x0000a000ff0075a7 */ /* 0x000e640008001007 */
[----:B-1----:R-:W-:Y:S05]  /*3260*/  @P0 EXIT ;  /* 0x000000000000094d */ /* 0x002fea0003800000 */
[----:B------:R-:W-:Y:S02]  /*3270*/  SHF.L.U32 R3, R3, 0x1f, RZ ;  /* 0x0000001f03037819 */ /* 0x000fe400000006ff */
[----:B------:R-:W-:-:S07]  /*3280*/  MOV R0, UR7 ;  /* 0x0000000700007c02 */ /* 0x000fce0008000f00 */
.L_x_58:
[----:B-1----:R1:W2:Y:S02]  /*3290*/  SYNCS.PHASECHK.TRANS64.TRYWAIT P0, [R0+URZ+0xa0], R3 ;  /* 0x0000a003000075a7 */ /* 0x0022a400080011ff */
[----:B--2---:R-:W-:Y:S05]  /*32a0*/  @!P0 NANOSLEEP.SYNCS 0x989680 ;  /* 0x009896800000895d */ /* 0x004fea0003900000 */
[----:B------:R-:W2:Y:S02]  /*32b0*/  @!P0 SYNCS.PHASECHK.TRANS64 P0, [R0+URZ+0xa0], R3 ;  /* 0x0000a003000085a7 */ /* 0x000ea400080010ff */
[----:B--2---:R-:W-:Y:S05]  /*32c0*/  @P0 EXIT ;  /* 0x000000000000094d */ /* 0x004fea0003800000 */
[----:B------:R-:W-:Y:S05]  /*32d0*/  BRA `(.L_x_58) ;  /* 0xfffffffc00ec7947 */ /* 0x000fea000383ffff */
.L_x_51:
[----:B------:R-:W-:Y:S05]  /*32e0*/  BRA.U UP4, `(.L_x_59) ;  /* 0x0000001504487547 */ /* 0x000fea000b800000 */
[----:B------:R-:W-:Y:S01]  /*32f0*/  UMOV UR4, 0x40 ;  /* 0x0000004000047882 */ /* 0x000fe20000000000 */
[----:B------:R-:W-:Y:S01]  /*3300*/  NOP ;  /* 0x0000000000007918 */ /* 0x000fe20000000000 */
[----:B------:R-:W-:Y:S01]  /*3310*/  ULEA UR5, UR47, UR4, 0x18 ;  /* 0x000000042f057291 */ /* 0x000fe2000f8ec0ff */
[----:B------:R-:W-:Y:S02]  /*3320*/  UMOV UR6, 0x400 ;  /* 0x0000040000067882 */ /* 0x000fe40000000000 */
[----:B------:R-:W-:-:S06]  /*3330*/  ULEA UR6, UR47, UR6, 0x18 ;  /* 0x000000062f067291 */ /* 0x000fcc000f8ec0ff */
[----:B------:R-:W1:Y:S02]  /*3340*/  LDS.U8 R0, [UR5+0x1c] ;  /* 0x00001c05ff007984 */ /* 0x000e640008000000 */
[----:B-1----:R-:W-:-:S13]  /*3350*/  ISETP.NE.AND P0, PT, R0, RZ, PT ;  /* 0x000000ff0000720c */ /* 0x002fda0003f05270 */
[----:B------:R-:W-:Y:S05]  /*3360*/  @P0 BRA `(.L_x_60) ;  /* 0x0000000400080947 */ /* 0x000fea0003800000 */
[----:B------:R-:W-:Y:S02]  /*3370*/  UISETP.NE.U32.AND UP1, UPT, UR68, 0x1, UPT ;  /* 0x000000014400788c */ /* 0x000fe4000bf25070 */
[----:B------:R-:W-:-:S07]  /*3380*/  UIADD3 UR7, UPT, UPT, UR5, 0x8, URZ ;  /* 0x0000000805077890 */ /* 0x000fce000fffe0ff */
[----:B------:R-:W-:Y:S05]  /*3390*/  BRA.U !UP1, `(.L_x_61) ;  /* 0x00000001099c7547 */ /* 0x000fea000b800000 */
[----:B------:R-:W-:Y:S01]  /*33a0*/  ELECT P0, URZ, PT ;  /* 0x0000000000ff782f */ /* 0x000fe20003800000 */
[----:B------:R-:W-:-:S12]  /*33b0*/  BSSY B0, `(.L_x_61) ;  /* 0x0000025000007945 */ /* 0x000fd80003800000 */
[----:B------:R-:W-:Y:S05]  /*33c0*/  @!P0 BRA `(.L_x_62) ;  /* 0x00000000008c8947 */ /* 0x000fea0003800000 */
[----:B------:R-:W-:-:S05]  /*33d0*/  UMOV UR4, 0x10 ;  /* 0x0000001000047882 */ /* 0x000fca0000000000 */
[----:B------:R-:W-:Y:S04]  /*33e0*/  DEPBAR.LE SB1, 0x36 ;  /* 0x00009d800000791a */ /* 0x000fe80000000000 */
[----:B------:R-:W1:Y:S02]  /*33f0*/  UTCATOMSWS.2CTA.FIND_AND_SET.ALIGN UP0, UR4, UR4 ;  /* 0x00000004000475e3 */ /* 0x000e640008200800 */
[----:B-1----:R-:W-:Y:S01]  /*3400*/  MOV R11, UR4 ;  /* 0x00000004000b7c02 */ /* 0x002fe20008000f00 */
[----:B------:R-:W-:Y:S06]  /*3410*/  BRA.U UP0, `(.L_x_63) ;  /* 0x0000000100187547 */ /* 0x000fec000b800000 */
.L_x_64:
[----:B------:R-:W-:Y:S05]  /*3420*/  NANOSLEEP 0x64 ;  /* 0x000000640000795d */ /* 0x000fea0003800000 */
[----:B------:R-:W-:-:S05]  /*3430*/  UMOV UR4, 0x10 ;  /* 0x0000001000047882 */ /* 0x000fca0000000000 */
[----:B------:R-:W-:Y:S04]  /*3440*/  DEPBAR.LE SB1, 0x36 ;  /* 0x00009d800000791a */ /* 0x000fe80000000000 */
[----:B------:R-:W1:Y:S02]  /*3450*/  UTCATOMSWS.2CTA.FIND_AND_SET.ALIGN UP0, UR4, UR4 ;  /* 0x00000004000475e3 */ /* 0x000e640008200800 */
[----:B-1----:R-:W-:Y:S01]  /*3460*/  MOV R11, UR4 ;  /* 0x00000004000b7c02 */ /* 0x002fe20008000f00 */
[----:B------:R-:W-:Y:S05]  /*3470*/  BRA.U !UP0, `(.L_x_64) ;  /* 0xfffffffd08e87547 */ /* 0x000fea000b83ffff */
.L_x_63:
[----:B------:R-:W1:Y:S01]  /*3480*/  LDS R7, [UR5+0x10] ;  /* 0x00001005ff077984 */ /* 0x000e620008000800 */
[----:B------:R-:W-:Y:S01]  /*3490*/  IMAD.U32 R5, RZ, RZ, UR6 ;  /* 0x00000006ff057e24 */ /* 0x000fe2000f8e00ff */
[----:B------:R-:W-:-:S03]  /*34a0*/  MOV R4, UR69 ;  /* 0x0000004500047c02 */ /* 0x000fc60008000f00 */
[----:B------:R-:W-:Y:S01]  /*34b0*/  VIADD R5, R5, 0x140 ;  /* 0x0000014005057836 */ /* 0x000fe20000000000 */
[----:B-1----:R-:W-:-:S04]  /*34c0*/  SHF.L.U32 R7, R7, 0x1f, RZ ;  /* 0x0000001f07077819 */ /* 0x002fc800000006ff */
[----:B------:R-:W1:Y:S02]  /*34d0*/  SYNCS.PHASECHK.TRANS64.TRYWAIT P0, [UR5+0x8], R7 ;  /* 0x00000807ff0075a7 */ /* 0x000e640008001105 */
[----:B-1----:R-:W-:Y:S05]  /*34e0*/  @P0 BRA `(.L_x_65) ;  /* 0x0000000000080947 */ /* 0x002fea0003800000 */
[----:B------:R-:W1:Y:S02]  /*34f0*/  SYNCS.PHASECHK.TRANS64.TRYWAIT P0, [UR5+0x8], R7 ;  /* 0x00000807ff0075a7 */ /* 0x000e640008001105 */
[----:B-1----:R-:W-:Y:S05]  /*3500*/  @!P0 BRA `(.L_x_66) ;  /* 0x0000006000448947 */ /* 0x002fea0003800000 */
.L_x_65:
[----:B-1----:R-:W-:Y:S01]  /*3510*/  HFMA2 R0, -RZ, RZ, 0, 5.9604644775390625e-08 ;  /* 0x00000001ff007431 */ /* 0x002fe200000001ff */
[----:B------:R-:W-:Y:S01]  /*3520*/  UPRMT UR4, UR69, 0x654, UR7 ;  /* 0x0000065445047896 */ /* 0x000fe20008000007 */
[----:B------:R-:W-:Y:S01]  /*3530*/  IMAD.MOV.U32 R8, RZ, RZ, 0xffff ;  /* 0x0000ffffff087424 */ /* 0x000fe200078e00ff */
[----:B------:R-:W-:Y:S01]  /*3540*/  PRMT R4, R4, 0x654, R5 ;  /* 0x0000065404047816 */ /* 0x000fe20000000005 */
[----:B------:R-:W-:Y:S02]  /*3550*/  IMAD.MOV.U32 R6, RZ, RZ, 0x4 ;  /* 0x00000004ff067424 */ /* 0x000fe400078e00ff */
[----:B------:R-:W-:Y:S01]  /*3560*/  IMAD.SHL.U32 R9, R11, 0x20, RZ ;  /* 0x000000200b097824 */ /* 0x000fe200078e00ff */
[----:B------:R-:W-:Y:S02]  /*3570*/  MOV R5, UR4 ;  /* 0x0000000400057c02 */ /* 0x000fe40008000f00 */
[-C--:B------:R-:W-:Y:S01]  /*3580*/  SHF.L.U32 R8, R8, R11.reuse, RZ ;  /* 0x0000000b08087219 */ /* 0x080fe200000006ff */
[----:B------:R1:W-:Y:S01]  /*3590*/  SYNCS.ARRIVE.TRANS64.RED RZ, [UR4], R6 ;  /* 0x00000006ffff79a7 */ /* 0x0003e20008000404 */
[----:B------:R-:W-:Y:S01]  /*35a0*/  SHF.L.U32 R7, R0, R11, RZ ;  /* 0x0000000b00077219 */ /* 0x000fe200000006ff */
[----:B------:R1:W-:Y:S04]  /*35b0*/  STS [UR6+0x140], R9 ;  /* 0x00014009ff007988 */ /* 0x0003e80008000806 */
[----:B------:R1:W-:Y:S04]  /*35c0*/  STAS [R4.64], R11 ;  /* 0x0000000b04007dbd */ /* 0x0003e8000c0008ff */
[----:B------:R1:W-:Y:S04]  /*35d0*/  ATOMS.OR RZ, [UR5+0x14], R8 ;  /* 0x00001408ffff798c */ /* 0x0003e8000b000005 */
[----:B------:R1:W-:Y:S04]  /*35e0*/  ATOMS.OR RZ, [UR5+0x18], R7 ;  /* 0x00001807ffff798c */ /* 0x0003e8000b000005 */
[----:B------:R1:W-:Y:S02]  /*35f0*/  ATOMS.XOR RZ, [UR5+0x10], R0 ;  /* 0x00001000ffff798c */ /* 0x0003e4000b800005 */
.L_x_62:
[----:B------:R-:W-:Y:S05]  /*3600*/  BSYNC B0 ;  /* 0x0000000000007941 */ /* 0x000fea0003800000 */
.L_x_61:
[----:B------:R-:W-:Y:S05]  /*3610*/  BRA.U UP1, `(.L_x_67) ;  /* 0x00000001016c7547 */ /* 0x000fea000b800000 */
[----:B------:R-:W-:-:S03]  /*3620*/  UMOV UR4, 0xffffffff ;  /* 0xffffffff00047882 */ /* 0x000fc60000000000 */
[----:B------:R-:W-:Y:S05]  /*3630*/  BRA.DIV UR4, `(.L_x_68) ;  /* 0x0000006204107947 */ /* 0x000fea000b800000 */
[----:B------:R-:W-:-:S13]  /*3640*/  ELECT P0, URZ, PT ;  /* 0x0000000000ff782f */ /* 0x000fda0003800000 */
.L_x_170:
[----:B------:R-:W-:Y:S05]  /*3650*/  @!P0 BRA `(.L_x_67) ;  /* 0x00000000005c8947 */ /* 0x000fea0003800000 */
[----:B-1----:R-:W1:Y:S02]  /*3660*/  LDS R5, [UR5+0x10] ;  /* 0x00001005ff057984 */ /* 0x002e640008000800 */
[----:B-1----:R-:W-:-:S04]  /*3670*/  SHF.L.U32 R5, R5, 0x1f, RZ ;  /* 0x0000001f05057819 */ /* 0x002fc800000006ff */
[----:B------:R-:W1:Y:S02]  /*3680*/  SYNCS.PHASECHK.TRANS64.TRYWAIT P0, [UR5+0x8], R5 ;  /* 0x00000805ff0075a7 */ /* 0x000e640008001105 */
[----:B-1----:R-:W-:Y:S05]  /*3690*/  @P0 BRA `(.L_x_69) ;  /* 0x0000000000080947 */ /* 0x002fea0003800000 */
[----:B------:R-:W1:Y:S02]  /*36a0*/  SYNCS.PHASECHK.TRANS64.TRYWAIT P0, [UR5+0x8], R5 ;  /* 0x00000805ff0075a7 */ /* 0x000e640008001105 */
[----:B-1----:R-:W-:Y:S05]  /*36b0*/  @!P0 BRA `(.L_x_70) ;  /* 0x0000006000148947 */ /* 0x002fea0003800000 */
.L_x_69:
[----:B------:R-:W2:Y:S01]  /*36c0*/  LDS R7, [UR6+0x140] ;  /* 0x00014006ff077984 */ /* 0x000ea20008000800 */
[----:B-1----:R-:W-:Y:S02]  /*36d0*/  HFMA2 R0, -RZ, RZ, 0, 5.9604644775390625e-08 ;  /* 0x00000001ff007431 */ /* 0x002fe400000001ff */
[----:B------:R-:W-:Y:S01]  /*36e0*/  IMAD.MOV.U32 R4, RZ, RZ, 0xffff ;  /* 0x0000ffffff047424 */ /* 0x000fe200078e00ff */
[----:B------:R-:W-:Y:S01]  /*36f0*/  UPRMT UR4, UR69, 0x654, UR7 ;  /* 0x0000065445047896 */ /* 0x000fe20008000007 */
[----:B--2---:R-:W-:-:S03]  /*3700*/  IMAD.SHL.U32 R5, R7, 0x20, RZ ;  /* 0x0000002007057824 */ /* 0x004fc600078e00ff */
[-C--:B------:R-:W-:Y:S02]  /*3710*/  SHF.L.U32 R4, R4, R7.reuse, RZ ;  /* 0x0000000704047219 */ /* 0x080fe400000006ff */
[----:B------:R-:W-:Y:S01]  /*3720*/  SHF.L.U32 R7, R0, R7, RZ ;  /* 0x0000000700077219 */ /* 0x000fe200000006ff */
[----:B------:R2:W-:Y:S04]  /*3730*/  STS [UR6+0x140], R5 ;  /* 0x00014005ff007988 */ /* 0x0005e80008000806 */
[----:B------:R2:W-:Y:S04]  /*3740*/  ATOMS.OR RZ, [UR5+0x14], R4 ;  /* 0x00001404ffff798c */ /* 0x0005e8000b000005 */
[----:B------:R2:W-:Y:S01]  /*3750*/  ATOMS.OR RZ, [UR5+0x18], R7 ;  /* 0x00001807ffff798c */ /* 0x0005e2000b000005 */
[----:B------:R-:W-:Y:S03]  /*3760*/  SYNCS.ARRIVE.TRANS64.RED.A1T0 RZ, [UR4], RZ ;  /* 0x000000ffffff79a7 */ /* 0x000fe60008100404 */
[----:B------:R2:W-:Y:S01]  /*3770*/  ATOMS.XOR RZ, [UR5+0x10], R0 ;  /* 0x00001000ffff798c */ /* 0x0005e2000b800005 */
[----:B------:R-:W-:Y:S05]  /*3780*/  BRA `(.L_x_67) ;  /* 0x0000000000107947 */ /* 0x000fea0003800000 */
.L_x_60:
[----:B------:R-:W-:Y:S02]  /*3790*/  MOV R0, 0xffffffff ;  /* 0xffffffff00007802 */ /* 0x000fe40000000f00 */
[----:B------:R-:W-:-:S03]  /*37a0*/  MOV R4, 0x37d0 ;  /* 0x000037d000047802 */ /* 0x000fc60000000f00 */
[----:B------:R1:W-:Y:S04]  /*37b0*/  STS [UR6+0x140], R0 ;  /* 0x00014000ff007988 */ /* 0x0003e80008000806 */
[----:B-1---5:R-:W-:Y:S05]  /*37c0*/  CALL.REL.NOINC `($__internal_1_$__cuda_sm10x_tcgen05_guardrail_trap_phase_invalid_during_alloc) ;  /* 0x0000006400e87944 */ /* 0x022fea0003c00000 */
.L_x_67:
[----:B------:R-:W-:Y:S05]  /*37d0*/  WARPSYNC.ALL ;  /* 0x0000000000007948 */ /* 0x000fea0003800000 */
[----:B------:R-:W3:Y:S01]  /*37e0*/  S2UR UR4, SR_CgaCtaId ;  /* 0x00000000000479c3 */ /* 0x000ee20000008800 */
[----:B------:R-:W-:Y:S01]  /*37f0*/  UMOV UR41, 0x400 ;  /* 0x0000040000297882 */ /* 0x000fe20000000000 */
[----:B------:R-:W-:-:S06]  /*3800*/  NOP ;  /* 0x0000000000007918 */ /* 0x000fcc0000000000 */
[----:B------:R-:W-:Y:S06]  /*3810*/  BAR.ARV 0x6, 0xa0 ;  /* 0x0182800000007b1d */ /* 0x000fec0000002000 */
[----:B------:R-:W4:Y:S01]  /*3820*/  LDCU UR6, c[0x0][0x38c] ;  /* 0x00007180ff0677ac */ /* 0x000f220008000800 */
[----:B------:R-:W-:Y:S01]  /*3830*/  LOP3.LUT R3, R3, 0xffff, RZ, 0xc0, !PT ;  /* 0x0000ffff03037812 */ /* 0x000fe200078ec0ff */
[----:B-1----:R-:W-:Y:S01]  /*3840*/  IMAD.MOV.U32 R9, RZ, RZ, 0x1 ;  /* 0x00000001ff097424 */ /* 0x002fe200078e00ff */
[----:B------:R-:W-:Y:S01]  /*3850*/  LOP3.LUT R2, R2, 0xffff, RZ, 0xc0, !PT ;  /* 0x0000ffff02027812 */ /* 0x000fe200078ec0ff */
[----:B------:R-:W-:Y:S01]  /*3860*/  IMAD.MOV.U32 R8, RZ, RZ, RZ ;  /* 0x000000ffff087224 */ /* 0x000fe200078e00ff */
[----:B------:R-:W-:Y:S01]  /*3870*/  R2UR UR43, R3 ;  /* 0x00000000032b72ca */ /* 0x000fe200000e0000 */
[----:B------:R-:W-:Y:S01]  /*3880*/  UMOV UR47, URZ ;  /* 0x000000ff002f7c82 */ /* 0x000fe20008000000 */
[----:B------:R-:W-:-:S02]  /*3890*/  R2UR UR65, R2 ;  /* 0x00000000024172ca */ /* 0x000fc400000e0000 */
[----:B------:R-:W-:Y:S01]  /*38a0*/  CS2R R2, SRZ ;  /* 0x0000000000027805 */ /* 0x000fe2000001ff00 */
[----:B------:R-:W-:Y:S01]  /*38b0*/  UMOV UR38, URZ ;  /* 0x000000ff00267c82 */ /* 0x000fe20008000000 */
[----:B---3--:R-:W-:Y:S01]  /*38c0*/  ULEA UR41, UR4, UR41, 0x18 ;  /* 0x0000002904297291 */ /* 0x008fe2000f8ec0ff */
[----:B------:R-:W-:Y:S01]  /*38d0*/  UMOV UR37, URZ ;  /* 0x000000ff00257c82 */ /* 0x000fe20008000000 */
[----:B------:R-:W-:Y:S02]  /*38e0*/  UISETP.NE.AND UP3, UPT, UR68, URZ, UPT ;  /* 0x000000ff4400728c */ /* 0x000fe4000bf65270 */
[----:B------:R-:W-:Y:S02]  /*38f0*/  UIADD3 UR5, UPT, UPT, UR41, 0x8400, URZ ;  /* 0x0000840029057890 */ /* 0x000fe4000fffe0ff */
[----:B------:R-:W-:-:S03]  /*3900*/  UIADD3 UR4, UPT, UPT, UR41, 0x28400, URZ ;  /* 0x0002840029047890 */ /* 0x000fc6000fffe0ff */
[----:B--2---:R-:W1:Y:S01]  /*3910*/  LDS R0, [UR41+0x140] ;  /* 0x00014029ff007984 */ /* 0x004e620008000800 */
[----:B----4-:R-:W-:Y:S02]  /*3920*/  UIADD3 UR6, UPT, UPT, UR6, 0x3f, URZ ;  /* 0x0000003f06067890 */ /* 0x010fe4000fffe0ff */
[----:B------:R-:W-:Y:S02]  /*3930*/  USHF.R.U32.HI UR5, URZ, 0x4, UR5 ;  /* 0x00000004ff057899 */ /* 0x000fe40008011605 */
[----:B------:R-:W-:Y:S02]  /*3940*/  USHF.R.S32.HI UR64, URZ, 0x1f, UR6 ;  /* 0x0000001fff407899 */ /* 0x000fe40008011406 */
[----:B------:R-:W-:Y:S02]  /*3950*/  USHF.R.U32.HI UR4, URZ, 0x4, UR4 ;  /* 0x00000004ff047899 */ /* 0x000fe40008011604 */
[----:B------:R-:W-:Y:S02]  /*3960*/  ULEA.HI UR64, UR64, UR6, URZ, 0x6 ;  /* 0x0000000640407291 */ /* 0x000fe4000f8f30ff */
[----:B------:R-:W-:-:S02]  /*3970*/  ULOP3.LUT UR5, UR5, 0x3fff, URZ, 0xc0, !UPT ;  /* 0x00003fff05057892 */ /* 0x000fc4000f8ec0ff */
[----:B------:R-:W-:Y:S02]  /*3980*/  USHF.R.S32.HI UR64, URZ, 0x6, UR64 ;  /* 0x00000006ff407899 */ /* 0x000fe40008011440 */
[----:B------:R-:W-:Y:S02]  /*3990*/  ULOP3.LUT UR45, UR4, 0x3fff, URZ, 0xc0, !UPT ;  /* 0x00003fff042d7892 */ /* 0x000fe4000f8ec0ff */
[----:B------:R-:W-:Y:S01]  /*39a0*/  UISETP.LT.AND UP0, UPT, UR64, 0x1, UPT ;  /* 0x000000014000788c */ /* 0x000fe2000bf01270 */
[----:B------:R-:W-:Y:S01]  /*39b0*/  UMOV UR62, 0x0 ;  /* 0x00000000003e7882 */ /* 0x000fe20000000000 */
        /* <DEDUP_REMOVED lines=9> */
[----:B------:R-:W-:-:S02]  /*3a50*/  ULOP3.LUT UR44, UR5, 0x10000, URZ, 0xfc, !UPT ;  /* 0x00010000052c7892 */ /* 0x000fc4000f8efcff */
[----:B------:R-:W-:Y:S02]  /*3a60*/  ULOP3.LUT UR45, UR45, 0x10000, URZ, 0xfc, !UPT ;  /* 0x000100002d2d7892 */ /* 0x000fe4000f8efcff */
[----:B------:R-:W-:Y:S01]  /*3a70*/  USEL UR66, UR64, 0x1, !UP0 ;  /* 0x0000000140427887 */ /* 0x000fe2000c000000 */
[----:B------:R-:W-:Y:S01]  /*3a80*/  UMOV UR52, 0x0 ;  /* 0x0000000000347882 */ /* 0x000fe20000000000 */
[----:B------:R-:W-:Y:S01]  /*3a90*/  UMOV UR53, 0x10100910 ;  /* 0x1010091000357882 */ /* 0x000fe20000000000 */
[----:B------:R-:W-:Y:S01]  /*3aa0*/  UMOV UR50, 0x0 ;  /* 0x0000000000327882 */ /* 0x000fe20000000000 */
[----:B------:R-:W-:Y:S01]  /*3ab0*/  UMOV UR51, 0x10100910 ;  /* 0x1010091000337882 */ /* 0x000fe20000000000 */
[----:B------:R-:W-:Y:S01]  /*3ac0*/  UMOV UR48, 0x0 ;  /* 0x0000000000307882 */ /* 0x000fe20000000000 */
[----:B-1----:R-:W-:Y:S01]  /*3ad0*/  R2UR UR67, R0 ;  /* 0x00000000004372ca */ /* 0x002fe200000e0000 */
[----:B------:R-:W-:-:S14]  /*3ae0*/  UMOV UR49, 0x10100910 ;  /* 0x1010091000317882 */ /* 0x000fdc0000000000 */
.L_x_78:
[C---:B------:R-:W-:Y:S02]  /*3af0*/  LEA R0, R8.reuse, UR41, 0x3 ;  /* 0x0000002908007c11 */ /* 0x040fe4000f8e18ff */
[----:B------:R-:W-:Y:S02]  /*3b00*/  SHF.L.U32 R5, R3, 0x1f, RZ ;  /* 0x0000001f03057819 */ /* 0x000fe400000006ff */
[----:B------:R-:W-:Y:S02]  /*3b10*/  LEA R4, R8, UR41, 0x4 ;  /* 0x0000002908047c11 */ /* 0x000fe4000f8e20ff */
[----:B------:R-:W1:Y:S02]  /*3b20*/  SYNCS.PHASECHK.TRANS64.TRYWAIT P0, [R0+URZ+0x90], R5 ;  /* 0x00009005000075a7 */ /* 0x000e6400080011ff */
[----:B-1-3--:R-:W-:Y:S05]  /*3b30*/  @!P0 BRA `(.L_x_71) ;  /* 0x0000005c000c8947 */ /* 0x00afea0003800000 */
.L_x_171:
[----:B-1----:R-:W1:Y:S01]  /*3b40*/  LDS.128 R4, [R4+0x120] ;  /* 0x0001200004047984 */ /* 0x002e620000000c00 */
[----:B------:R-:W-:Y:S02]  /*3b50*/  VIADD R0, R0, 0xa0 ;  /* 0x000000a000007836 */ /* 0x000fe40000000000 */
[----:B------:R-:W-:Y:S01]  /*3b60*/  VIADD R8, R8, 0x1 ;  /* 0x0000000108087836 */ /* 0x000fe20000000000 */
[----:B------:R-:W-:Y:S01]  /*3b70*/  @!PT LDS RZ, [RZ] ;  /* 0x00000000fffff984 */ /* 0x000fe20000000800 */
[----:B------:R-:W-:Y:S01]  /*3b80*/  @!PT LDS RZ, [RZ] ;  /* 0x00000000fffff984 */ /* 0x000fe20000000800 */
[----:B------:R-:W-:Y:S01]  /*3b90*/  @!PT LDS RZ, [RZ] ;  /* 0x00000000fffff984 */ /* 0x000fe20000000800 */
[----:B------:R-:W-:Y:S01]  /*3ba0*/  @!PT LDS RZ, [RZ] ;  /* 0x00000000fffff984 */ /* 0x000fe20000000800 */
[----:B------:R2:W-:Y:S06]  /*3bb0*/  MEMBAR.ALL.CTA ;  /* 0x0000000000007992 */ /* 0x0005ec0000008000 */
[----:B--2---:R-:W2:Y:S01]  /*3bc0*/  FENCE.VIEW.ASYNC.S ;  /* 0x00000000000073c6 */ /* 0x004ea20000000000 */
[----:B------:R-:W-:-:S04]  /*3bd0*/  PRMT R0, RZ, 0x654, R0 ;  /* 0x00000654ff007816 */ /* 0x000fc80000000000 */
[----:B--2---:R2:W-:Y:S01]  /*3be0*/  SYNCS.ARRIVE.TRANS64.RED.A1T0 RZ, [R0+URZ], RZ ;  /* 0x000000ff00ff79a7 */ /* 0x0045e200081004ff */
[----:B-1----:R-:W-:Y:S01]  /*3bf0*/  LOP3.LUT P1, RZ, R6, 0x1, RZ, 0xc0, !PT ;  /* 0x0000000106ff7812 */ /* 0x002fe2000782c0ff */
[----:B--2---:R-:W-:-:S12]  /*3c00*/  BRA.U UP3, `(.L_x_72) ;  /* 0x0000000503587547 */ /* 0x004fd8000b800000 */
[----:B------:R-:W1:Y:S01]  /*3c10*/  LDCU UR4, c[0x0][0x38c] ;  /* 0x00007180ff0477ac */ /* 0x000e620008000800 */
[----:B------:R-:W-:Y:S02]  /*3c20*/  PLOP3.LUT P2, PT, PT, PT, PT, 0x80, 0x8 ;  /* 0x000000000008781c */ /* 0x000fe40003f4f070 */
[----:B------:R-:W-:Y:S01]  /*3c30*/  SHF.L.U32 R5, R9, 0x1f, RZ ;  /* 0x0000001f09057819 */ /* 0x000fe200000006ff */
[----:B------:R-:W-:Y:S02]  /*3c40*/  ULEA UR46, UR47, UR41, 0x3 ;  /* 0x000000292f2e7291 */ /* 0x000fe4000f8e18ff */
[----:B------:R-:W-:Y:S02]  /*3c50*/  ULEA UR36, UR47, UR67, 0x6 ;  /* 0x000000432f247291 */ /* 0x000fe4000f8e30ff */
[----:B-1----:R-:W-:-:S06]  /*3c60*/  UISETP.GE.AND UP0, UPT, UR4, 0x1, UPT ;  /* 0x000000010400788c */ /* 0x002fcc000bf06270 */
[----:B------:R-:W-:-:S05]  /*3c70*/  PLOP3.LUT P0, PT, PT, PT, UP0, 0x80, 0x8 ;  /* 0x000000000008781c */ /* 0x000fca0003f0f008 */
[----:B------:R-:W-:-:S08]  /*3c80*/  @UP0 ULEA UR4, UR38, UR41, 0x3 ;  /* 0x0000002926040291 */ /* 0x000fd0000f8e18ff */
[----:B------:R-:W-:-:S04]  /*3c90*/  @P0 SHF.L.U32 R0, R2, 0x1f, RZ ;  /* 0x0000001f02000819 */ /* 0x000fc800000006ff */
[----:B------:R1:W2:Y:S01]  /*3ca0*/  @P0 SYNCS.PHASECHK.TRANS64.TRYWAIT P2, [UR4], R0 ;  /* 0x00000000ff0005a7 */ /* 0x0002a20008041104 */
[----:B------:R-:W3:Y:S02]  /*3cb0*/  SYNCS.PHASECHK.TRANS64.TRYWAIT P0, [UR46+0xd0], R5 ;  /* 0x0000d005ff0075a7 */ /* 0x000ee4000800112e */
[----:B-123--:R-:W-:Y:S05]  /*3cc0*/  @!P0 BRA `(.L_x_73) ;  /* 0x0000005800bc8947 */ /* 0x00efea0003800000 */
.L_x_173:
[----:B------:R-:W-:Y:S01]  /*3cd0*/  UMOV UR42, UR37 ;  /* 0x00000025002a7c82 */ /* 0x000fe20008000000 */
[----:B------:R-:W-:Y:S05]  /*3ce0*/  BRA.U !UP0, `(.L_x_74) ;  /* 0x0000000508107547 */ /* 0x000fea000b800000 */
[----:B------:R-:W-:Y:S02]  /*3cf0*/  UIADD3 UR42, UPT, UPT, UR66, UR37, URZ ;  /* 0x00000025422a7290 */ /* 0x000fe4000fffe0ff */
[----:B------:R-:W-:Y:S01]  /*3d00*/  UPLOP3.LUT UP2, UPT, UPT, UPT, UPT, 0x40, 0x4 ;  /* 0x000000000004789c */ /* 0x000fe20003f4e870 */
[----:B------:R-:W-:Y:S01]  /*3d10*/  UMOV UR39, UR64 ;  /* 0x0000004000277c82 */ /* 0x000fe20008000000 */
[----:B------:R-:W-:-:S09]  /*3d20*/  UMOV UR5, UR38 ;  /* 0x0000002600057c82 */ /* 0x000fd20008000000 */
.L_x_77:
[----:B------:R-:W-:Y:S01]  /*3d30*/  ULEA UR7, UR5, UR41, 0x3 ;  /* 0x0000002905077291 */ /* 0x000fe2000f8e18ff */
[----:B--23--:R-:W-:Y:S11]  /*3d40*/  @P2 BRA `(.L_x_75) ;  /* 0x00000000000c2947 */ /* 0x00cff60003800000 */
[----:B-1----:R-:W-:Y:S04]  /*3d50*/  SHF.L.U32 R5, R2, 0x1f, RZ ;  /* 0x0000001f02057819 */ /* 0x002fe800000006ff */
[----:B------:R-:W1:Y:S02]  /*3d60*/  SYNCS.PHASECHK.TRANS64.TRYWAIT P0, [UR7], R5 ;  /* 0x00000005ff0075a7 */ /* 0x000e640008001107 */
[----:B-1----:R-:W-:Y:S05]  /*3d70*/  @!P0 BRA `(.L_x_76) ;  /* 0x0000005800a88947 */ /* 0x002fea0003800000 */
.L_x_75:
[----:B------:R-:W-:Y:S01]  /*3d80*/  UISETP.NE.AND UP0, UPT, UR39, 0x1, UPT ;  /* 0x000000012700788c */ /* 0x000fe2000bf05270 */
[----:B------:R-:W-:Y:S01]  /*3d90*/  PLOP3.LUT P2, PT, PT, PT, PT, 0x80, 0x8 ;  /* 0x000000000008781c */ /* 0x000fe20003f4f070 */
[----:B------:R-:W-:Y:S02]  /*3da0*/  UIADD3 UR4, UPT, UPT, UR5, 0x1, URZ ;  /* 0x0000000105047890 */ /* 0x000fe4000fffe0ff */
[----:B------:R-:W-:Y:S02]  /*3db0*/  UIADD3 UR40, UPT, UPT, UR7, 0x20, URZ ;  /* 0x0000002007287890 */ /* 0x000fe4000fffe0ff */
[----:B------:R-:W-:Y:S01]  /*3dc0*/  UISETP.NE.AND UP1, UPT, UR4, 0x4, UPT ;  /* 0x000000040400788c */ /* 0x000fe2000bf25270 */
[----:B------:R-:W-:Y:S01]  /*3dd0*/  PLOP3.LUT P0, PT, PT, PT, UP0, 0x80, 0x8 ;  /* 0x000000000008781c */ /* 0x000fe20003f0f008 */
[----:B------:R-:W-:Y:S02]  /*3de0*/  UIADD3 UR37, UPT, UPT, UR37, 0x1, URZ ;  /* 0x0000000125257890 */ /* 0x000fe4000fffe0ff */
[----:B------:R-:W-:Y:S02]  /*3df0*/  USEL UR6, URZ, 0x1, UP1 ;  /* 0x00000001ff067887 */ /* 0x000fe40008800000 */
[----:B------:R-:W-:Y:S02]  /*3e00*/  USEL UR38, UR4, URZ, UP1 ;  /* 0x000000ff04267287 */ /* 0x000fe40008800000 */
[----:B------:R-:W-:Y:S02]  /*3e10*/  UIADD3 UR39, UPT, UPT, UR39, -0x1, URZ ;  /* 0xffffffff27277890 */ /* 0x000fe4000fffe0ff */
[----:B------:R-:W-:Y:S01]  /*3e20*/  @UP0 ULEA UR4, UR38, UR41, 0x3 ;  /* 0x0000002926040291 */ /* 0x000fe2000f8e18ff */
[----:B------:R-:W-:Y:S01]  /*3e30*/  LOP3.LUT R2, R2, UR6, RZ, 0x3c, !PT ;  /* 0x0000000602027c12 */ /* 0x000fe2000f8e3cff */
[----:B------:R-:W-:Y:S02]  /*3e40*/  ULEA UR6, UR5, UR45, 0x9 ;  /* 0x0000002d05067291 */ /* 0x000fe4000f8e48ff */
[----:B------:R-:W-:Y:S01]  /*3e50*/  UISETP.NE.AND UP0, UPT, UR37, UR42, UPT ;  /* 0x0000002a2500728c */ /* 0x000fe2000bf05270 */
[----:B-1----:R-:W-:Y:S01]  /*3e60*/  @P0 SHF.L.U32 R0, R2, 0x1f, RZ ;  /* 0x0000001f02000819 */ /* 0x002fe200000006ff */
[----:B------:R-:W-:Y:S02]  /*3e70*/  UIADD3 UR34, UPT, UPT, UR6, 0x2, URZ ;  /* 0x0000000206227890 */ /* 0x000fe4000fffe0ff */
[----:B------:R-:W-:Y:S01]  /*3e80*/  UIADD3 UR30, UPT, UPT, UR6, 0x4, URZ ;  /* 0x00000004061e7890 */ /* 0x000fe2000fffe0ff */
[----:B------:R2:W3:Y:S01]  /*3e90*/  @P0 SYNCS.PHASECHK.TRANS64.TRYWAIT P2, [UR4], R0 ;  /* 0x00000000ff0005a7 */ /* 0x0004e20008041104 */
[----:B------:R-:W-:Y:S02]  /*3ea0*/  ULEA UR4, UR5, UR44, 0xb ;  /* 0x0000002c05047291 */ /* 0x000fe4000f8e58ff */
[----:B------:R-:W-:Y:S02]  /*3eb0*/  UIADD3 UR26, UPT, UPT, UR6, 0x6, URZ ;  /* 0x00000006061a7890 */ /* 0x000fe4000fffe0ff */
        /* <DEDUP_REMOVED lines=10> */
[----:B------:R-:W-:Y:S01]  /*3f60*/  UIADD3 UR8, UPT, UPT, UR4, 0x406, URZ ;  /* 0x0000040604087890 */ /* 0x000fe2000fffe0ff */
[----:B------:R-:W-:Y:S01]  /*3f70*/  UMOV UR7, 0x40004040 ;  /* 0x4000404000077882 */ /* 0x000fe20000000000 */
[----:B------:R-:W-:Y:S01]  /*3f80*/  UMOV UR5, 0x40004040 ;  /* 0x4000404000057882 */ /* 0x000fe20000000000 */
[----:B------:R-:W-:Y:S01]  /*3f90*/  UMOV UR35, 0x40004040 ;  /* 0x4000404000237882 */ /* 0x000fe20000000000 */
[----:B------:R1:W-:Y:S01]  /*3fa0*/  UTCHMMA.2CTA gdesc[UR4], gdesc[UR6], tmem[UR36], tmem[UR62], idesc[UR63], UP2 ;  /* 0x00ff3e06040075ea */ /* 0x0003e20009200024 */
[----:B------:R-:W-:Y:S01]  /*3fb0*/  UPLOP3.LUT UP2, UPT, UPT, UPT, UPT, 0x80, 0x8 ;  /* 0x000000000008789c */ /* 0x000fe20003f4f070 */
[----:B------:R-:W-:Y:S01]  /*3fc0*/  UMOV UR33, 0x40004040 ;  /* 0x4000404000217882 */ /* 0x000fe20000000000 */
[----:B------:R-:W-:Y:S01]  /*3fd0*/  UMOV UR31, 0x40004040 ;  /* 0x40004040001f7882 */ /* 0x000fe20000000000 */
[----:B------:R2:W-:Y:S01]  /*3fe0*/  UTCHMMA.2CTA gdesc[UR32], gdesc[UR34], tmem[UR36], tmem[UR60], idesc[UR61], UPT ;  /* 0x00ff3c22200075ea */ /* 0x0005e2000ba00024 */
        /* <DEDUP_REMOVED lines=14> */
[----:B------:R-:W-:Y:S01]  /*40d0*/  UMOV UR9, 0x40004040 ;  /* 0x4000404000097882 */ /* 0x000fe20000000000 */
[----:B------:R2:W-:Y:S01]  /*40e0*/  UTCHMMA.2CTA gdesc[UR12], gdesc[UR14], tmem[UR36], tmem[UR50], idesc[UR51], UPT ;  /* 0x00ff320e0c0075ea */ /* 0x0005e2000ba00024 */
[----:B------:R2:W-:Y:S01]  /*40f0*/  UTCHMMA.2CTA gdesc[UR8], gdesc[UR10], tmem[UR36], tmem[UR48], idesc[UR49], UPT ;  /* 0x00ff300a080075ea */ /* 0x0005e2000ba00024 */
[----:B------:R2:W-:Y:S01]  /*4100*/  UTCBAR.2CTA.MULTICAST [UR40], URZ, UR43 ;  /* 0x000000ff280073e9 */ /* 0x0005e2000820082b */
[----:B-1----:R-:W-:Y:S01]  /*4110*/  UMOV UR5, UR38 ;  /* 0x0000002600057c82 */ /* 0x002fe20008000000 */
[----:B------:R-:W-:Y:S05]  /*4120*/  BRA.U UP0, `(.L_x_77) ;  /* 0xfffffffd00007547 */ /* 0x000fea000b83ffff */
.L_x_74:
[----:B------:R-:W-:Y:S01]  /*4130*/  UIADD3 UR4, UPT, UPT, UR46, 0xb0, URZ ;  /* 0x000000b02e047890 */ /* 0x000fe2000fffe0ff */
[----:B------:R-:W-:-:S08]  /*4140*/  UMOV UR37, UR42 ;  /* 0x0000002a00257c82 */ /* 0x000fd00008000000 */
[----:B------:R4:W-:Y:S01]  /*4150*/  UTCBAR.2CTA.MULTICAST [UR4], URZ, UR65 ;  /* 0x000000ff040073e9 */ /* 0x0009e20008200841 */
[----:B------:R-:W-:Y:S02]  /*4160*/  NOP ;  /* 0x0000000000007918 */ /* 0x000fe40000000000 */
.L_x_72:
[----:B----4-:R-:W-:Y:S01]  /*4170*/  UIADD3 UR4, UPT, UPT, UR47, 0x1, URZ ;  /* 0x000000012f047890 */ /* 0x010fe2000fffe0ff */
[----:B------:R-:W-:-:S03]  /*4180*/  ISETP.NE.AND P0, PT, R8, 0x2, PT ;  /* 0x000000020800780c */ /* 0x000fc60003f05270 */
[----:B------:R-:W-:Y:S01]  /*4190*/  UISETP.NE.AND UP0, UPT, UR4, 0x4, UPT ;  /* 0x000000040400788c */ /* 0x000fe2000bf05270 */
[----:B-12---:R-:W-:Y:S02]  /*41a0*/  SEL R0, RZ, 0x1, P0 ;  /* 0x00000001ff007807 */ /* 0x006fe40000000000 */
[----:B------:R-:W-:Y:S01]  /*41b0*/  SEL R8, R8, RZ, P0 ;  /* 0x000000ff08087207 */ /* 0x000fe20000000000 */
[----:B------:R-:W-:Y:S01]  /*41c0*/  USEL UR5, URZ, 0x1, UP0 ;  /* 0x00000001ff057887 */ /* 0x000fe20008000000 */
[----:B------:R-:W-:Y:S01]  /*41d0*/  LOP3.LUT R3, R3, R0, RZ, 0x3c, !PT ;  /* 0x0000000003037212 */ /* 0x000fe200078e3cff */
[----:B------:R-:W-:-:S04]  /*41e0*/  USEL UR47, UR4, URZ, UP0 ;  /* 0x000000ff042f7287 */ /* 0x000fc80008000000 */
[----:B------:R-:W-:Y:S01]  /*41f0*/  LOP3.LUT R9, R9, UR5, RZ, 0x3c, !PT ;  /* 0x0000000509097c12 */ /* 0x000fe2000f8e3cff */
[----:B------:R-:W-:Y:S07]  /*4200*/  @P1 BRA `(.L_x_78) ;  /* 0xfffffff800381947 */ /* 0x000fee000383ffff */
[----:B------:R-:W1:Y:S01]  /*4210*/  S2UR UR8, SR_CgaCtaId ;  /* 0x00000000000879c3 */ /* 0x000e620000008800 */
[----:B------:R-:W-:Y:S01]  /*4220*/  ELECT P0, URZ, PT ;  /* 0x0000000000ff782f */ /* 0x000fe20003800000 */
[----:B------:R-:W-:Y:S01]  /*4230*/  HFMA2 R0, -RZ, RZ, 0, 5.9604644775390625e-08 ;  /* 0x00000001ff007431 */ /* 0x000fe200000001ff */
[----:B------:R-:W-:-:S05]  /*4240*/  UMOV UR4, 0x40 ;  /* 0x0000004000047882 */ /* 0x000fca0000000000 */
[----:B------:R-:W-:Y:S01]  /*4250*/  UVIRTCOUNT.DEALLOC.SMPOOL 0x80 ;  /* 0x000000800000784c */ /* 0x000fe20000000000 */
[----:B------:R-:W-:Y:S02]  /*4260*/  UISETP.NE.AND UP1, UPT, UR68, URZ, UPT ;  /* 0x000000ff4400728c */ /* 0x000fe4000bf25270 */
[----:B-1----:R-:W-:-:S09]  /*4270*/  ULEA UR8, UR8, UR4, 0x18 ;  /* 0x0000000408087291 */ /* 0x002fd2000f8ec0ff */
[----:B------:R1:W-:Y:S01]  /*4280*/  @P0 STS.U8 [UR8+0x1c], R0 ;  /* 0x00001c00ff000988 */ /* 0x0003e20008000008 */
[----:B------:R-:W-:Y:S05]  /*4290*/  BRA.U UP1, `(.L_x_79) ;  /* 0x0000000101a07547 */ /* 0x000fea000b800000 */
[----:B------:R-:W-:Y:S01]  /*42a0*/  UIADD3 UR7, UPT, UPT, UR41, 0xd0, URZ ;  /* 0x000000d029077890 */ /* 0x000fe2000fffe0ff */
[----:B------:R-:W-:-:S03]  /*42b0*/  SHF.L.U32 R3, R9, 0x1f, RZ ;  /* 0x0000001f09037819 */ /* 0x000fc600000006ff */
[----:B------:R-:W-:-:S09]  /*42c0*/  ULEA UR4, UR47, UR7, 0x3 ;  /* 0x000000072f047291 */ /* 0x000fd2000f8e18ff */
[----:B------:R-:W2:Y:S02]  /*42d0*/  SYNCS.PHASECHK.TRANS64.TRYWAIT P0, [UR4], R3 ;  /* 0x00000003ff0075a7 */ /* 0x000ea40008001104 */
[----:B--2---:R-:W-:Y:S05]  /*42e0*/  @!P0 BRA `(.L_x_80) ;  /* 0x0000005400648947 */ /* 0x004fea0003800000 */
.L_x_176:
        /* <DEDUP_REMOVED lines=9> */
.L_x_178:
        /* <DEDUP_REMOVED lines=9> */
.L_x_180:
[----:B------:R-:W-:-:S04]  /*4410*/  UIADD3 UR4, UPT, UPT, UR4, 0x1, URZ ;  /* 0x0000000104047890 */ /* 0x000fc8000fffe0ff */
[----:B------:R-:W-:-:S04]  /*4420*/  UISETP.NE.AND UP0, UPT, UR4, 0x4, UPT ;  /* 0x000000040400788c */ /* 0x000fc8000bf05270 */
[----:B------:R-:W-:Y:S02]  /*4430*/  USEL UR5, URZ, 0x1, UP0 ;  /* 0x00000001ff057887 */ /* 0x000fe40008000000 */
[----:B------:R-:W-:-:S04]  /*4440*/  USEL UR4, UR4, URZ, UP0 ;  /* 0x000000ff04047287 */ /* 0x000fc80008000000 */
[----:B------:R-:W-:Y:S01]  /*4450*/  ULEA UR4, UR4, UR7, 0x3 ;  /* 0x0000000704047291 */ /* 0x000fe2000f8e18ff */
[----:B-1----:R-:W-:-:S04]  /*4460*/  LOP3.LUT R3, R2, UR5, RZ, 0x3c, !PT ;  /* 0x0000000502037c12 */ /* 0x002fc8000f8e3cff */
[----:B------:R-:W-:Y:S01]  /*4470*/  SHF.L.U32 R3, R3, 0x1f, RZ ;  /* 0x0000001f03037819 */ /* 0x000fe200000006ff */
[----:B------:R-:W-:-:S04]  /*4480*/  IMAD.U32 R0, RZ, RZ, UR4 ;  /* 0x00000004ff007e24 */ /* 0x000fc8000f8e00ff */
[----:B------:R1:W2:Y:S03]  /*4490*/  SYNCS.PHASECHK.TRANS64.TRYWAIT P0, [R0+URZ], R3 ;  /* 0x00000003000075a7 */ /* 0x0002a600080011ff */
[----:B--2---:R-:W-:Y:S05]  /*44a0*/  @!P0 NANOSLEEP.SYNCS 0x989680 ;  /* 0x009896800000895d */ /* 0x004fea0003900000 */
[----:B------:R-:W2:Y:S02]  /*44b0*/  @!P0 SYNCS.PHASECHK.TRANS64 P0, [R0+URZ], R3 ;  /* 0x00000003000085a7 */ /* 0x000ea400080010ff */
[----:B--2---:R-:W-:Y:S05]  /*44c0*/  @P0 BRA `(.L_x_83) ;  /* 0x0000000000200947 */ /* 0x004fea0003800000 */
.L_x_84:
[----:B--2---:R2:W4:Y:S02]  /*44d0*/  SYNCS.PHASECHK.TRANS64.TRYWAIT P0, [R0+URZ], R3 ;  /* 0x00000003000075a7 */ /* 0x00452400080011ff */
[----:B----4-:R-:W-:Y:S05]  /*44e0*/  @!P0 NANOSLEEP.SYNCS 0x989680 ;  /* 0x009896800000895d */ /* 0x010fea0003900000 */
[----:B------:R-:W4:Y:S02]  /*44f0*/  @!P0 SYNCS.PHASECHK.TRANS64 P0, [R0+URZ], R3 ;  /* 0x00000003000085a7 */ /* 0x000f2400080010ff */
[----:B----4-:R-:W-:Y:S05]  /*4500*/  @!P0 BRA `(.L_x_84) ;  /* 0xfffffffc00f08947 */ /* 0x010fea000383ffff */
[----:B------:R-:W-:Y:S05]  /*4510*/  BRA `(.L_x_83) ;  /* 0x00000000000c7947 */ /* 0x000fea0003800000 */
.L_x_79:
[----:B------:R-:W-:-:S04]  /*4520*/  UIADD3 UR4, UPT, UPT, UR41, 0x110, URZ ;  /* 0x0000011029047890 */ /* 0x000fc8000fffe0ff */
[----:B------:R-:W-:-:S09]  /*4530*/  UPRMT UR4, UR69, 0x654, UR4 ;  /* 0x0000065445047896 */ /* 0x000fd20008000004 */
[----:B------:R-:W-:Y:S03]  /*4540*/  SYNCS.ARRIVE.TRANS64.RED.A1T0 RZ, [UR4], RZ ;  /* 0x000000ffffff79a7 */ /* 0x000fe60008100404 */
.L_x_83:
[----:B-12---:R-:W-:Y:S01]  /*4550*/  SHF.L.U32 R3, RZ, 0x1f, RZ ;  /* 0x0000001fff037819 */ /* 0x006fe200000006ff */
[----:B------:R-:W-:Y:S01]  /*4560*/  UIADD3 UR4, UPT, UPT, UR41, 0x110, URZ ;  /* 0x0000011029047890 */ /* 0x000fe2000fffe0ff */
[----:B------:R-:W-:Y:S02]  /*4570*/  PLOP3.LUT P0, PT, PT, PT, UP1, 0x80, 0x8 ;  /* 0x000000000008781c */ /* 0x000fe40003f0f018 */
[----:B------:R-:W1:Y:S02]  /*4580*/  SYNCS.PHASECHK.TRANS64.TRYWAIT P1, [UR41+0x110], R3 ;  /* 0x00011003ff0075a7 */ /* 0x000e640008021129 */
[----:B-1----:R-:W-:Y:S09]  /*4590*/  @!P1 BRA `(.L_x_85) ;  /* 0x0000005400009947 */ /* 0x002ff20003800000 */
.L_x_182:
[----:B------:R-:W-:Y:S01]  /*45a0*/  @!UP1 UPRMT UR4, UR69, 0x654, UR4 ;  /* 0x0000065445049896 */ /* 0x000fe20008000004 */
[----:B------:R-:W-:Y:S01]  /*45b0*/  UMOV UR5, 0xffff ;  /* 0x0000ffff00057882 */ /* 0x000fe20000000000 */
[----:B------:R-:W-:-:S07]  /*45c0*/  UMOV UR6, 0x1 ;  /* 0x0000000100067882 */ /* 0x000fce0000000000 */
[----:B------:R-:W-:Y:S01]  /*45d0*/  @!P0 SYNCS.ARRIVE.TRANS64.RED.A1T0 RZ, [UR4], RZ ;  /* 0x000000ffffff89a7 */ /* 0x000fe20008100404 */
[----:B------:R-:W-:Y:S01]  /*45e0*/  NOP ;  /* 0x0000000000007918 */ /* 0x000fe20000000000 */
[----:B-1----:R-:W1:Y:S01]  /*45f0*/  LDS R0, [UR8+0x14] ;  /* 0x00001408ff007984 */ /* 0x002e620008000800 */
[----:B------:R-:W-:-:S04]  /*4600*/  ULOP3.LUT UR4, UR67, 0xffff, URZ, 0xc0, !UPT ;  /* 0x0000ffff43047892 */ /* 0x000fc8000f8ec0ff */
[----:B------:R-:W-:-:S04]  /*4610*/  USHF.R.U32.HI UR4, URZ, 0x5, UR4 ;  /* 0x00000005ff047899 */ /* 0x000fc80008011604 */
[----:B------:R-:W-:Y:S02]  /*4620*/  USHF.L.U32 UR5, UR5, UR4, URZ ;  /* 0x0000000405057299 */ /* 0x000fe400080006ff */
[----:B------:R-:W-:-:S04]  /*4630*/  USHF.L.U32 UR4, UR6, UR4, URZ ;  /* 0x0000000406047299 */ /* 0x000fc800080006ff */
[----:B-1----:R-:W-:-:S04]  /*4640*/  LOP3.LUT R0, R0, UR5, RZ, 0xc0, !PT ;  /* 0x0000000500007c12 */ /* 0x002fc8000f8ec0ff */
[----:B------:R-:W-:-:S13]  /*4650*/  ISETP.NE.AND P0, PT, R0, UR5, PT ;  /* 0x0000000500007c0c */ /* 0x000fda000bf05270 */
[----:B------:R-:W-:Y:S05]  /*4660*/  @P0 BRA `(.L_x_86) ;  /* 0x0000000000580947 */ /* 0x000fea0003800000 */
[----:B------:R-:W1:Y:S02]  /*4670*/  LDS R0, [UR8+0x18] ;  /* 0x00001808ff007984 */ /* 0x000e640008000800 */
[----:B-1----:R-:W-:-:S04]  /*4680*/  LOP3.LUT R0, R0, UR4, RZ, 0xc0, !PT ;  /* 0x0000000400007c12 */ /* 0x002fc8000f8ec0ff */
[----:B------:R-:W-:-:S13]  /*4690*/  ISETP.NE.AND P0, PT, R0, UR4, PT ;  /* 0x0000000400007c0c */ /* 0x000fda000bf05270 */
[----:B------:R-:W-:Y:S05]  /*46a0*/  @P0 BRA `(.L_x_87) ;  /* 0x00000000003c0947 */ /* 0x000fea0003800000 */
[----:B------:R-:W1:Y:S01]  /*46b0*/  S2R R2, SR_LANEID ;  /* 0x0000000000027919 */ /* 0x000e620000000000 */
[----:B------:R-:W-:Y:S01]  /*46c0*/  ULOP3.LUT UR5, URZ, UR5, URZ, 0x33, !UPT ;  /* 0x00000005ff057292 */ /* 0x000fe2000f8e33ff */
[----:B------:R-:W-:Y:S01]  /*46d0*/  LOP3.LUT R4, RZ, UR4, RZ, 0x33, !PT ;  /* 0x00000004ff047c12 */ /* 0x000fe2000f8e33ff */
[----:B------:R-:W-:Y:S02]  /*46e0*/  VOTEU.ANY UR4, UPT, PT ;  /* 0x0000000000047886 */ /* 0x000fe400038e0100 */
[----:B------:R-:W-:Y:S01]  /*46f0*/  UFLO.U32 UR4, UR4 ;  /* 0x00000004000472bd */ /* 0x000fe200080e0000 */
[----:B------:R-:W2:Y:S01]  /*4700*/  REDUX UR6, R4 ;  /* 0x00000000040673c4 */ /* 0x000ea20000000000 */
[----:B------:R-:W-:-:S06]  /*4710*/  IMAD.U32 R0, RZ, RZ, UR5 ;  /* 0x00000005ff007e24 */ /* 0x000fcc000f8e00ff */
[----:B------:R4:W-:Y:S01]  /*4720*/  UTCATOMSWS.AND URZ, UR5 ;  /* 0x0000000500ff79e3 */ /* 0x0009e20008000000 */
[----:B------:R-:W3:Y:S01]  /*4730*/  REDUX UR7, R0 ;  /* 0x00000000000773c4 */ /* 0x000ee20000000000 */
[----:B-1----:R-:W-:Y:S01]  /*4740*/  ISETP.EQ.U32.AND P0, PT, R2, UR4, PT ;  /* 0x0000000402007c0c */ /* 0x002fe2000bf02070 */
[----:B--2---:R-:W-:Y:S01]  /*4750*/  IMAD.U32 R2, RZ, RZ, UR6 ;  /* 0x00000006ff027e24 */ /* 0x004fe2000f8e00ff */
[----:B---3--:R-:W-:-:S11]  /*4760*/  MOV R3, UR7 ;  /* 0x0000000700037c02 */ /* 0x008fd60008000f00 */
[----:B------:R4:W-:Y:S04]  /*4770*/  @P0 ATOMS.AND RZ, [UR8+0x14], R3 ;  /* 0x00001403ffff098c */ /* 0x0009e8000a800008 */
[----:B------:R4:W-:Y:S01]  /*4780*/  @P0 ATOMS.AND RZ, [UR8+0x18], R2 ;  /* 0x00001802ffff098c */ /* 0x0009e2000a800008 */
[----:B------:R-:W-:Y:S05]  /*4790*/  BRA `(.L_x_88) ;  /* 0x0000000000147947 */ /* 0x000fea0003800000 */
.L_x_87:
[----:B------:R-:W-:Y:S02]  /*47a0*/  MOV R2, 0x47c0 ;  /* 0x000047c000027802 */ /* 0x000fe40000000f00 */
[----:B---3-5:R-:W-:Y:S05]  /*47b0*/  CALL.REL.NOINC `($__internal_0_$__cuda_sm10x_tcgen05_guardrail_trap_col_being_dealloced_not_returned_by_alloc) ;  /* 0x0000005400e07944 */ /* 0x028fea0003c00000 */
[----:B------:R-:W-:Y:S05]  /*47c0*/  BRA `(.L_x_88) ;  /* 0x0000000000087947 */ /* 0x000fea0003800000 */
.L_x_86:
[----:B------:R-:W-:Y:S02]  /*47d0*/  MOV R2, 0x47f0 ;  /* 0x000047f000027802 */ /* 0x000fe40000000f00 */
[----:B---3-5:R-:W-:Y:S05]  /*47e0*/  CALL.REL.NOINC `($__internal_2_$__cuda_sm10x_tcgen05_guardrail_trap_unallocated_columns_being_dealloced) ;  /* 0x0000005400ec7944 */ /* 0x028fea0003c00000 */
.L_x_88:
[----:B------:R-:W-:Y:S01]  /*47f0*/  NOP ;  /* 0x0000000000007918 */ /* 0x000fe20000000000 */
[----:B----4-:R-:W-:Y:S05]  /*4800*/  EXIT ;  /* 0x000000000000794d */ /* 0x010fea0003800000 */
.L_x_59:
[----:B------:R-:W-:-:S09]  /*4810*/  UISETP.NE.OR UP0, UPT, UR18, 0x3, !UP3 ;  /* 0x000000031200788c */ /* 0x000fd2000df05670 */
[----:B------:R-:W-:Y:S05]  /*4820*/  BRA.U UP0, `(.L_x_89) ;  /* 0x0000001100547547 */ /* 0x000fea000b800000 */
[----:B------:R-:W1:Y:S01]  /*4830*/  LDCU UR31, c[0x0][0x370] ;  /* 0x00006e00ff1f77ac */ /* 0x000e620008000800 */
[----:B------:R-:W2:Y:S01]  /*4840*/  LDC.64 R16, c[0x0][0x348] ;  /* 0x0000d200ff107b82 */ /* 0x000ea20000000a00 */
[----:B------:R-:W-:Y:S02]  /*4850*/  HFMA2 R13, -RZ, RZ, 0, 0 ;  /* 0x00000000ff0d7431 */ /* 0x000fe400000001ff */
[----:B------:R-:W-:Y:S01]  /*4860*/  IMAD.MOV.U32 R15, RZ, RZ, 0x1 ;  /* 0x00000001ff0f7424 */ /* 0x000fe200078e00ff */
[----:B------:R-:W1:Y:S01]  /*4870*/  LDCU.128 UR48, c[0x0][0xb10] ;  /* 0x00016200ff3077ac */ /* 0x000e620008000c00 */
[----:B------:R-:W-:Y:S01]  /*4880*/  IMAD.MOV.U32 R14, RZ, RZ, RZ ;  /* 0x000000ffff0e7224 */ /* 0x000fe200078e00ff */
[----:B------:R-:W-:Y:S01]  /*4890*/  MOV R7, 0x2000 ;  /* 0x0000200000077802 */ /* 0x000fe20000000f00 */
[----:B------:R-:W3:Y:S01]  /*48a0*/  LDCU UR30, c[0x0][0x374] ;  /* 0x00006e80ff1e77ac */ /* 0x000ee20008000800 */
[----:B------:R-:W4:Y:S01]  /*48b0*/  LDC.64 R2, c[0x0][0x888] ;  /* 0x00022200ff027b82 */ /* 0x000f220000000a00 */
[----:B------:R-:W3:Y:S01]  /*48c0*/  LDCU UR15, c[0x0][0xb0c] ;  /* 0x00016180ff0f77ac */ /* 0x000ee20008000800 */
[----:B------:R-:W2:Y:S06]  /*48d0*/  LDCU UR41, c[0x0][0xb20] ;  /* 0x00016400ff2977ac */ /* 0x000eac0008000800 */
[----:B------:R-:W4:Y:S01]  /*48e0*/  LDC.64 R4, c[0x0][0x890] ;  /* 0x00022400ff047b82 */ /* 0x000f220000000a00 */
[----:B------:R-:W2:Y:S01]  /*48f0*/  LDCU UR4, c[0x0][0xb30] ;  /* 0x00016600ff0477ac */ /* 0x000ea20008000800 */
[----:B------:R-:W-:Y:S01]  /*4900*/  UMOV UR21, 0x400 ;  /* 0x0000040000157882 */ /* 0x000fe20000000000 */
[----:B-1----:R-:W-:-:S02]  /*4910*/  UIMAD.WIDE.U32 UR6, UR31, UR48, URZ ;  /* 0x000000301f0672a5 */ /* 0x002fc4000f8e00ff */
[----:B---3--:R-:W-:Y:S02]  /*4920*/  UIMAD.WIDE.U32 UR8, UR30, UR51, URZ ;  /* 0x000000331e0872a5 */ /* 0x008fe4000f8e00ff */
[----:B------:R-:W-:Y:S02]  /*4930*/  ULEA UR21, UR47, UR21, 0x18 ;  /* 0x000000152f157291 */ /* 0x000fe4000f8ec0ff */
[----:B------:R-:W-:Y:S02]  /*4940*/  UPLOP3.LUT UP3, UPT, UPT, UPT, UPT, 0x40, 0x4 ;  /* 0x000000000004789c */ /* 0x000fe40003f6e870 */
[----:B------:R-:W-:Y:S01]  /*4950*/  UIADD3 UR37, UPT, UPT, UR21, 0x58, URZ ;  /* 0x0000005815257890 */ /* 0x000fe2000fffe0ff */
[----:B------:R-:W-:Y:S01]  /*4960*/  UMOV UR6, UR7 ;  /* 0x0000000700067c82 */ /* 0x000fe20008000000 */
[----:B------:R-:W-:Y:S01]  /*4970*/  UMOV UR38, UR9 ;  /* 0x0000000900267c82 */ /* 0x000fe20008000000 */
[----:B------:R-:W-:Y:S02]  /*4980*/  UISETP.GE.AND UP0, UPT, UR42, 0x1, UPT ;  /* 0x000000012a00788c */ /* 0x000fe4000bf06270 */
[----:B------:R-:W-:Y:S01]  /*4990*/  UISETP.NE.AND UP4, UPT, UR42, 0x1, UPT ;  /* 0x000000012a00788c */ /* 0x000fe2000bf85270 */
[----:B------:R-:W1:Y:S01]  /*49a0*/  LDCU.64 UR22, c[0x0][0xb28] ;  /* 0x00016500ff1677ac */ /* 0x000e620008000a00 */
[----:B------:R-:W-:-:S02]  /*49b0*/  UISETP.NE.AND UP6, UPT, UR15, 0x1, UPT ;  /* 0x000000010f00788c */ /* 0x000fc4000bfc5270 */
[----:B------:R-:W-:Y:S02]  /*49c0*/  UISETP.NE.AND UP5, UPT, UR50, 0x1, UPT ;  /* 0x000000013200788c */ /* 0x000fe4000bfa5270 */
[----:B------:R-:W-:Y:S02]  /*49d0*/  UIADD3 UR33, UPT, UPT, UR21, 0x40, URZ ;  /* 0x0000004015217890 */ /* 0x000fe4000fffe0ff */
[----:B------:R-:W-:Y:S02]  /*49e0*/  UIADD3 UR25, UPT, UPT, UR21, 0x48, URZ ;  /* 0x0000004815197890 */ /* 0x000fe4000fffe0ff */
[----:B------:R-:W-:Y:S02]  /*49f0*/  UIADD3 UR17, UPT, UPT, UR21, 0x50, URZ ;  /* 0x0000005015117890 */ /* 0x000fe4000fffe0ff */
[----:B------:R-:W-:Y:S02]  /*4a00*/  UPRMT UR37, UR47, 0x654, UR37 ;  /* 0x000006542f257896 */ /* 0x000fe40008000025 */
[----:B------:R-:W-:-:S02]  /*4a10*/  USHF.R.U32.HI UR39, URZ, UR49, UR6 ;  /* 0x00000031ff277299 */ /* 0x000fc40008011606 */
[----:B--2---:R-:W-:Y:S02]  /*4a20*/  USHF.R.U32.HI UR38, URZ, UR41, UR38 ;  /* 0x00000029ff267299 */ /* 0x004fe40008011626 */
[----:B------:R-:W-:-:S11]  /*4a30*/  UISETP.NE.AND UP2, UPT, UR4, 0x1, UPT ;  /* 0x000000010400788c */ /* 0x000fd6000bf45270 */
.L_x_100:
[C---:B------:R-:W-:Y:S02]  /*4a40*/  LEA R12, R14.reuse, UR21, 0x3 ;  /* 0x000000150e0c7c11 */ /* 0x040fe4000f8e18ff */
[----:B------:R-:W-:Y:S02]  /*4a50*/  SHF.L.U32 R9, R13, 0x1f, RZ ;  /* 0x0000001f0d097819 */ /* 0x000fe400000006ff */
[----:B------:R-:W-:Y:S02]  /*4a60*/  LEA R10, R14, UR21, 0x4 ;  /* 0x000000150e0a7c11 */ /* 0x000fe4000f8e20ff */
[----:B--2---:R-:W2:Y:S02]  /*4a70*/  SYNCS.PHASECHK.TRANS64.TRYWAIT P0, [R12+URZ+0x90], R9 ;  /* 0x000090090c0075a7 */ /* 0x004ea400080011ff */
[----:B--2---:R-:W-:Y:S05]  /*4a80*/  @!P0 BRA `(.L_x_90) ;  /* 0x0000004c00dc8947 */ /* 0x004fea0003800000 */
.L_x_183:
[----:B--2---:R-:W2:Y:S01]  /*4a90*/  LDS.128 R8, [R10+0x120] ;  /* 0x000120000a087984 */ /* 0x004ea20000000c00 */
[----:B------:R-:W-:Y:S01]  /*4aa0*/  UISETP.GE.AND UP0, UPT, UR42, 0x1, UPT ;  /* 0x000000012a00788c */ /* 0x000fe2000bf06270 */
[----:B------:R-:W-:Y:S01]  /*4ab0*/  @!PT LDS RZ, [RZ] ;  /* 0x00000000fffff984 */ /* 0x000fe20000000800 */
[----:B------:R-:W-:Y:S01]  /*4ac0*/  @!PT LDS RZ, [RZ] ;  /* 0x00000000fffff984 */ /* 0x000fe20000000800 */
[----:B------:R-:W-:Y:S01]  /*4ad0*/  @!PT LDS RZ, [RZ] ;  /* 0x00000000fffff984 */ /* 0x000fe20000000800 */
[----:B------:R-:W-:Y:S01]  /*4ae0*/  @!PT LDS RZ, [RZ] ;  /* 0x00000000fffff984 */ /* 0x000fe20000000800 */
[----:B------:R3:W-:Y:S06]  /*4af0*/  MEMBAR.ALL.CTA ;  /* 0x0000000000007992 */ /* 0x0007ec0000008000 */
[----:B---3--:R-:W3:Y:S01]  /*4b00*/  FENCE.VIEW.ASYNC.S ;  /* 0x00000000000073c6 */ /* 0x008ee20000000000 */
[----:B--2---:R-:W-:Y:S11]  /*4b10*/  LOP3.LUT P0, RZ, R10, 0x1, RZ, 0xc0, !PT ;  /* 0x000000010aff7812 */ /* 0x004ff6000780c0ff */
[----:B------:R-:W-:Y:S02]  /*4b20*/  @!UPT UIADD3 URZ, UPT, UPT, URZ, URZ, URZ ;  /* 0x000000fffffff290 */ /* 0x000fe4000fffe0ff */
[----:B---3--:R-:W-:Y:S01]  /*4b30*/  VOTEU.ANY UP1, P0 ;  /* 0x0000000000ff7886 */ /* 0x008fe20000020100 */
[----:B------:R-:W-:Y:S11]  /*4b40*/  PLOP3.LUT P0, PT, PT, PT, UP1, 0x80, 0x8 ;  /* 0x000000000008781c */ /* 0x000ff60003f0f018 */
[----:B------:R-:W-:Y:S02]  /*4b50*/  @!UPT UIADD3 URZ, UPT, UPT, URZ, URZ, URZ ;  /* 0x000000fffffff290 */ /* 0x000fe4000fffe0ff */
[----:B------:R-:W-:Y:S02]  /*4b60*/  @P0 SHF.R.U32.HI R0, RZ, 0x10, R9 ;  /* 0x00000010ff000819 */ /* 0x000fe40000011609 */
[----:B------:R-:W-:Y:S02]  /*4b70*/  @P0 MOV R6, R8 ;  /* 0x0000000800060202 */ /* 0x000fe40000000f00 */
[----:B------:R-:W-:Y:S01]  /*4b80*/  @P0 R2UR UR4, R0 ;  /* 0x00000000000402ca */ /* 0x000fe200000e0000 */
[----:B------:R-:W-:Y:S01]  /*4b90*/  VIADD R0, R12, 0xa0 ;  /* 0x000000a00c007836 */ /* 0x000fe20000000000 */
[----:B------:R-:W-:Y:S02]  /*4ba0*/  @P0 LOP3.LUT R8, R9, 0xffff, RZ, 0xc0, !PT ;  /* 0x0000ffff09080812 */ /* 0x000fe400078ec0ff */
[----:B------:R-:W-:Y:S02]  /*4bb0*/  @P0 R2UR UR6, R6 ;  /* 0x00000000060602ca */ /* 0x000fe400000e0000 */
[----:B------:R-:W-:Y:S02]  /*4bc0*/  PRMT R0, RZ, 0x654, R0 ;  /* 0x00000654ff007816 */ /* 0x000fe40000000000 */
[----:B------:R-:W-:Y:S02]  /*4bd0*/  @P0 R2UR UR5, R8 ;  /* 0x00000000080502ca */ /* 0x000fe400000e0000 */
[----:B------:R2:W-:Y:S03]  /*4be0*/  SYNCS.ARRIVE.TRANS64.RED.A1T0 RZ, [R0+URZ], RZ ;  /* 0x000000ff00ff79a7 */ /* 0x0005e600081004ff */
[----:B------:R-:W-:Y:S04]  /*4bf0*/  @UP1 UMOV UR29, UR4 ;  /* 0x00000004001d1c82 */ /* 0x000fe80008000000 */
[----:B------:R-:W-:Y:S04]  /*4c00*/  @UP1 UMOV UR14, UR6 ;  /* 0x00000006000e1c82 */ /* 0x000fe80008000000 */
[----:B------:R-:W-:Y:S01]  /*4c10*/  @UP1 UMOV UR13, UR5 ;  /* 0x00000005000d1c82 */ /* 0x000fe20008000000 */
[----:B------:R-:W-:Y:S05]  /*4c20*/  BRA.U !UP0, `(.L_x_91) ;  /* 0x0000000108a47547 */ /* 0x000fea000b800000 */
[----:B------:R-:W-:Y:S02]  /*4c30*/  UIMAD.WIDE.U32 UR18, UR13, UR51, URZ ;  /* 0x000000330d1272a5 */ /* 0x000fe4000f8e00ff */
[----:B------:R-:W-:Y:S02]  /*4c40*/  UIMAD.WIDE.U32 UR26, UR14, UR48, URZ ;  /* 0x000000300e1a72a5 */ /* 0x000fe4000f8e00ff */
[----:B------:R-:W-:Y:S02]  /*4c50*/  USEL UR4, UR30, UR38, !UP5 ;  /* 0x000000261e047287 */ /* 0x000fe4000e800000 */
[----:B------:R-:W-:Y:S02]  /*4c60*/  USEL UR7, UR31, UR39, !UP6 ;  /* 0x000000271f077287 */ /* 0x000fe4000f000000 */
[----:B-1----:R-:W-:Y:S02]  /*4c70*/  UIMAD.WIDE.U32 UR8, UR4, UR22, URZ ;  /* 0x00000016040872a5 */ /* 0x002fe4000f8e00ff */
[----:B------:R-:W-:Y:S01]  /*4c80*/  UIMAD.WIDE.U32 UR10, UR7, UR22, URZ ;  /* 0x00000016070a72a5 */ /* 0x000fe2000f8e00ff */
[----:B------:R-:W-:Y:S02]  /*4c90*/  UMOV UR5, UR19 ;  /* 0x0000001300057c82 */ /* 0x000fe40008000000 */
[----:B------:R-:W-:Y:S03]  /*4ca0*/  USHF.R.U32.HI UR6, URZ, UR41, UR5 ;  /* 0x00000029ff067299 */ /* 0x000fe60008011605 */
[----:B------:R-:W-:Y:S01]  /*4cb0*/  UMOV UR5, UR27 ;  /* 0x0000001b00057c82 */ /* 0x000fe20008000000 */
[----:B------:R-:W-:Y:S02]  /*4cc0*/  USEL UR6, UR13, UR6, !UP5 ;  /* 0x000000060d067287 */ /* 0x000fe4000e800000 */
[----:B------:R-:W-:Y:S03]  /*4cd0*/  USHF.R.U32.HI UR12, URZ, UR49, UR5 ;  /* 0x00000031ff0c7299 */ /* 0x000fe60008011605 */
[----:B------:R-:W-:Y:S02]  /*4ce0*/  UMOV UR5, UR9 ;  /* 0x0000000900057c82 */ /* 0x000fe40008000000 */
[----:B------:R-:W-:Y:S03]  /*4cf0*/  @UP4 USHF.R.U32.HI UR4, URZ, UR23, UR5 ;  /* 0x00000017ff044299 */ /* 0x000fe60008011605 */
[----:B------:R-:W-:Y:S01]  /*4d00*/  UMOV UR5, UR11 ;  /* 0x0000000b00057c82 */ /* 0x000fe20008000000 */
[----:B------:R-:W-:Y:S02]  /*4d10*/  UIMAD UR4, UR42, UR4, URZ ;  /* 0x000000042a0472a4 */ /* 0x000fe4000f8e02ff */
[----:B------:R-:W-:Y:S02]  /*4d20*/  @UP4 USHF.R.U32.HI UR7, URZ, UR23, UR5 ;  /* 0x00000017ff074299 */ /* 0x000fe40008011605 */
[----:B------:R-:W-:Y:S02]  /*4d30*/  UIMAD.WIDE.U32 UR10, UR6, UR22, URZ ;  /* 0x00000016060a72a5 */ /* 0x000fe4000f8e00ff */
[----:B------:R-:W-:Y:S02]  /*4d40*/  USEL UR5, UR14, UR12, !UP6 ;  /* 0x0000000c0e057287 */ /* 0x000fe4000f000000 */
[----:B------:R-:W-:Y:S02]  /*4d50*/  UIMAD UR8, UR42, UR7, URZ ;  /* 0x000000072a0872a4 */ /* 0x000fe4000f8e02ff */
[----:B------:R-:W-:Y:S03]  /*4d60*/  UISETP.GE.AND UP0, UPT, UR6, UR4, UPT ;  /* 0x000000040600728c */ /* 0x000fe6000bf06270 */
[----:B------:R-:W-:Y:S01]  /*4d70*/  UMOV UR4, UR11 ;  /* 0x0000000b00047c82 */ /* 0x000fe20008000000 */
[----:B------:R-:W-:Y:S02]  /*4d80*/  UISETP.GE.OR UP0, UPT, UR5, UR8, UP0 ;  /* 0x000000080500728c */ /* 0x000fe40008706670 */
[----:B------:R-:W-:Y:S02]  /*4d90*/  USHF.R.U32.HI UR4, URZ, UR23, UR4 ;  /* 0x00000017ff047299 */ /* 0x000fe40008011604 */
[----:B------:R-:W-:Y:S02]  /*4da0*/  UIMAD.WIDE.U32 UR8, UR5, UR22, URZ ;  /* 0x00000016050872a5 */ /* 0x000fe4000f8e00ff */
[----:B------:R-:W-:Y:S04]  /*4db0*/  USEL UR10, UR6, UR4, !UP4 ;  /* 0x00000004060a7287 */ /* 0x000fe8000e000000 */
[----:B------:R-:W-:Y:S01]  /*4dc0*/  UIADD3 UR11, UPT, UPT, -UR10, URZ, URZ ;  /* 0x000000ff0a0b7290 */ /* 0x000fe2000fffe1ff */
[----:B------:R-:W-:Y:S02]  /*4dd0*/  @!UP0 UMOV UR4, UR9 ;  /* 0x0000000900048c82 */ /* 0x000fe40008000000 */
[----:B------:R-:W-:Y:S02]  /*4de0*/  @!UP0 USHF.R.U32.HI UR4, URZ, UR23, UR4 ;  /* 0x00000017ff048299 */ /* 0x000fe40008011604 */
[----:B------:R-:W-:Y:S02]  /*4df0*/  UIMAD UR8, UR42, UR11, UR6 ;  /* 0x0000000b2a0872a4 */ /* 0x000fe4000f8e0206 */
[----:B------:R-:W-:Y:S04]  /*4e00*/  @!UP0 USEL UR4, UR5, UR4, !UP4 ;  /* 0x0000000405048287 */ /* 0x000fe8000e000000 */
[----:B------:R-:W-:Y:S02]  /*4e10*/  @!UP0 UIMAD UR8, UR7, UR8, UR4 ;  /* 0x00000008070882a4 */ /* 0x000fe4000f8e0204 */
[----:B------:R-:W-:Y:S02]  /*4e20*/  @!UP0 UIADD3 UR9, UPT, UPT, UR10, -UR4, URZ ;  /* 0x800000040a098290 */ /* 0x000fe4000fffe0ff */
[----:B------:R-:W-:Y:S02]  /*4e30*/  UIADD3 UR4, UPT, UPT, -UR5, URZ, URZ ;  /* 0x000000ff05047290 */ /* 0x000fe4000fffe1ff */
[----:B------:R-:W-:Y:S02]  /*4e40*/  UIADD3 UR7, UPT, UPT, -UR6, URZ, URZ ;  /* 0x000000ff06077290 */ /* 0x000fe4000fffe1ff */
[----:B------:R-:W-:Y:S02]  /*4e50*/  @!UP0 UIMAD UR6, UR9, UR42, UR5 ;  /* 0x0000002a090682a4 */ /* 0x000fe4000f8e0205 */
[----:B------:R-:W-:Y:S02]  /*4e60*/  UIMAD UR14, UR15, UR4, UR14 ;  /* 0x000000040f0e72a4 */ /* 0x000fe4000f8e020e */
[----:B------:R-:W-:Y:S01]  /*4e70*/  UIMAD UR13, UR50, UR7, UR13 ;  /* 0x00000007320d72a4 */ /* 0x000fe2000f8e020d */
[----:B------:R-:W-:Y:S02]  /*4e80*/  @!UP0 UMOV UR5, UR8 ;  /* 0x0000000800058c82 */ /* 0x000fe40008000000 */
[----:B------:R-:W-:Y:S02]  /*4e90*/  UIMAD UR14, UR5, UR15, UR14 ;  /* 0x0000000f050e72a4 */ /* 0x000fe4000f8e020e */
[----:B------:R-:W-:Y:S11]  /*4ea0*/  UIMAD UR13, UR6, UR50, UR13 ;  /* 0x00000032060d72a4 */ /* 0x000ff6000f8e020d */
[----:B------:R-:W-:Y:S01]  /*4eb0*/  @!UPT UIADD3 URZ, UPT, UPT, URZ, URZ, URZ ;  /* 0x000000fffffff290 */ /* 0x000fe2000fffe0ff */
.L_x_91:
[----:B------:R-:W3:Y:S01]  /*4ec0*/  @!UP2 LDCU.128 UR8, c[0x0][0xb10] ;  /* 0x00016200ff08a7ac */ /* 0x000ee20008000c00 */
[C---:B----4-:R-:W-:Y:S02]  /*4ed0*/  ISETP.NE.U32.AND P1, PT, R4.reuse, RZ, PT ;  /* 0x000000ff0400720c */ /* 0x050fe40003f25070 */
[----:B------:R-:W-:Y:S02]  /*4ee0*/  ISETP.NE.U32.AND P0, PT, R4, RZ, PT ;  /* 0x000000ff0400720c */ /* 0x000fe40003f05070 */
[C---:B------:R-:W-:Y:S02]  /*4ef0*/  ISETP.NE.AND.EX P1, PT, R5.reuse, RZ, PT, P1 ;  /* 0x000000ff0500720c */ /* 0x040fe40003f25310 */
[----:B------:R-:W-:Y:S01]  /*4f00*/  ISETP.NE.AND.EX P0, PT, R5, RZ, PT, P0 ;  /* 0x000000ff0500720c */ /* 0x000fe20003f05300 */
[----:B------:R-:W4:Y:S01]  /*4f10*/  @!UP2 LDCU UR5, c[0x0][0xb0c] ;  /* 0x00016180ff05a7ac */ /* 0x000f220008000800 */
[----:B------:R-:W-:Y:S01]  /*4f20*/  SHF.L.U32 R9, R15, 0x1f, RZ ;  /* 0x0000001f0f097819 */ /* 0x000fe200000006ff */
[----:B------:R-:W-:Y:S02]  /*4f30*/  USHF.L.U32 UR35, UR16, 0x7, URZ ;  /* 0x0000000710237899 */ /* 0x000fe400080006ff */
[----:B------:R-:W-:Y:S02]  /*4f40*/  USHF.L.U32 UR34, UR20, 0x6, URZ ;  /* 0x0000000614227899 */ /* 0x000fe400080006ff */
[----:B---3--:R-:W-:Y:S07]  /*4f50*/  UIMAD.WIDE.U32 UR6, UR14, UR8, URZ ;  /* 0x000000080e0672a5 */ /* 0x008fee000f8e00ff */
[----:B------:R-:W-:Y:S01]  /*4f60*/  @!UP2 UMOV UR4, UR7 ;  /* 0x000000070004ac82 */ /* 0x000fe20008000000 */
[----:B----4-:R-:W-:Y:S02]  /*4f70*/  @!UP2 UISETP.NE.AND UP0, UPT, UR5, 0x1, UPT ;  /* 0x000000010500a88c */ /* 0x010fe4000bf05270 */
[----:B------:R-:W-:Y:S02]  /*4f80*/  @!UP2 USHF.R.U32.HI UR4, URZ, UR9, UR4 ;  /* 0x00000009ff04a299 */ /* 0x000fe40008011604 */
[----:B------:R-:W-:Y:S02]  /*4f90*/  UIMAD.WIDE.U32 UR6, UR13, UR11, URZ ;  /* 0x0000000b0d0672a5 */ /* 0x000fe4000f8e00ff */
[----:B------:R-:W-:Y:S02]  /*4fa0*/  @!UP2 USEL UR8, UR14, UR4, !UP0 ;  /* 0x000000040e08a287 */ /* 0x000fe4000c000000 */
[----:B------:R-:W-:Y:S03]  /*4fb0*/  @!UP2 UISETP.NE.AND UP0, UPT, UR10, 0x1, UPT ;  /* 0x000000010a00a88c */ /* 0x000fe6000bf05270 */
[----:B------:R-:W-:Y:S02]  /*4fc0*/  @!UP2 UMOV UR6, UR7 ;  /* 0x000000070006ac82 */ /* 0x000fe40008000000 */
[----:B------:R-:W3:Y:S02]  /*4fd0*/  @!UP2 LDCU UR4, c[0x0][0xb20] ;  /* 0x00016400ff04a7ac */ /* 0x000ee40008000800 */
[----:B---3--:R-:W-:Y:S04]  /*4fe0*/  @!UP2 USHF.R.U32.HI UR6, URZ, UR4, UR6 ;  /* 0x00000004ff06a299 */ /* 0x008fe80008011606 */
[----:B------:R-:W-:Y:S04]  /*4ff0*/  @!UP2 USEL UR6, UR13, UR6, !UP0 ;  /* 0x000000060d06a287 */ /* 0x000fe8000c000000 */
[----:B------:R-:W-:Y:S02]  /*5000*/  @!UP2 UIADD3 UR4, UPT, UPT, -UR8, UR6, URZ ;  /* 0x000000060804a290 */ /* 0x000fe4000fffe1ff */
[----:B------:R-:W-:Y:S02]  /*5010*/  @!UP2 UIADD3 UR6, UPT, UPT, UR8, -UR6, URZ ;  /* 0x800000060806a290 */ /* 0x000fe4000fffe0ff */
[----:B------:R-:W-:Y:S02]  /*5020*/  @!UP2 UIMAD UR14, UR4, UR5, UR14 ;  /* 0x00000005040ea2a4 */ /* 0x000fe4000f8e020e */
[----:B------:R-:W-:Y:S01]  /*5030*/  @!UP2 UIMAD UR13, UR6, UR10, UR13 ;  /* 0x0000000a060da2a4 */ /* 0x000fe2000f8e020d */
[----:B------:R-:W-:Y:S11]  /*5040*/  BRA.U UP3, `(.L_x_92) ;  /* 0x0000000103107547 */ /* 0x000ff6000b800000 */
[----:B--2---:R-:W-:Y:S04]  /*5050*/  MOV R0, UR40 ;  /* 0x0000002800007c02 */ /* 0x004fe80008000f00 */
[----:B------:R-:W-:Y:S04]  /*5060*/  SHF.L.U32 R11, R0, 0x1f, RZ ;  /* 0x0000001f000b7819 */ /* 0x000fe800000006ff */
[----:B------:R-:W2:Y:S02]  /*5070*/  SYNCS.PHASECHK.TRANS64.TRYWAIT P2, [UR21+0x88], R11 ;  /* 0x0000880bff0075a7 */ /* 0x000ea40008041115 */
[----:B--2---:R-:W-:Y:S05]  /*5080*/  @!P2 BRA `(.L_x_93) ;  /* 0x000000480070a947 */ /* 0x004fea0003800000 */
.L_x_92:
[----:B------:R-:W-:Y:S05]  /*5090*/  @!P1 BRA `(.L_x_94) ;  /* 0x0000000000309947 */ /* 0x000fea0003800000 */
[----:B------:R-:W-:Y:S01]  /*50a0*/  ISETP.NE.U32.AND P1, PT, R2, RZ, PT ;  /* 0x000000ff0200720c */ /* 0x000fe20003f25070 */
[----:B------:R-:W3:Y:S01]  /*50b0*/  LDCU.64 UR4, c[0x0][0x358] ;  /* 0x00006b00ff0477ac */ /* 0x000ee20008000a00 */
[----:B------:R-:W-:Y:S02]  /*50c0*/  IMAD.MOV.U32 R56, RZ, RZ, 0x1 ;  /* 0x00000001ff387424 */ /* 0x000fe400078e00ff */
[----:B------:R-:W-:Y:S11]  /*50d0*/  ISETP.NE.AND.EX P1, PT, R3, RZ, PT, P1 ;  /* 0x000000ff0300720c */ /* 0x000ff60003f25310 */
[----:B------:R-:W-:Y:S02]  /*50e0*/  @!UPT UIADD3 URZ, UPT, UPT, URZ, URZ, URZ ;  /* 0x000000fffffff290 */ /* 0x000fe4000fffe0ff */
[----:B--2---:R-:W2:Y:S01]  /*50f0*/  @P1 LDC.64 R10, c[0x0][0x888] ;  /* 0x00022200ff0a1b82 */ /* 0x004ea20000000a00 */
[----:B------:R-:W-:Y:S04]  /*5100*/  @P1 IMAD R0, R4, UR36, RZ ;  /* 0x0000002404001c24 */ /* 0x000fe8000f8e02ff */
[----:B--2---:R-:W-:Y:S04]  /*5110*/  @P1 IMAD.WIDE R10, R0, 0x4, R10 ;  /* 0x00000004000a1825 */ /* 0x004fe800078e020a */
[----:B------:R-:W-:Y:S01]  /*5120*/  HFMA2 R0, -RZ, RZ, 0, 5.9604644775390625e-08 ;  /* 0x00000001ff007431 */ /* 0x000fe200000001ff */
[----:B---3-5:R3:W5:Y:S04]  /*5130*/  @P1 LDG.E R27, desc[UR4][R10.64] ;  /* 0x000000040a1b1981 */ /* 0x028768000c1e1900 */
[----:B------:R-:W-:Y:S01]  /*5140*/  @!P1 PRMT R56, R0, 0x7610, R56 ;  /* 0x0000761000389816 */ /* 0x000fe20000000038 */
[----:B---3--:R-:W4:Y:S06]  /*5150*/  @!P1 LDC R27, c[0x0][0x880] ;  /* 0x00022000ff1b9b82 */ /* 0x008f2c0000000800 */
.L_x_94:
[----:B----45:R-:W-:Y:S01]  /*5160*/  @!P0 FSETP.EQ.AND P1, PT, R27, RZ, PT ;  /* 0x000000ff1b00820b */ /* 0x030fe20003f22000 */
[----:B------:R-:W-:Y:S01]  /*5170*/  @!UPT UIADD3 URZ, UPT, UPT, URZ, URZ, URZ ;  /* 0x000000fffffff290 */ /* 0x000fe2000fffe0ff */
[----:B------:R-:W-:Y:S11]  /*5180*/  @!P0 BRA `(.L_x_95) ;  /* 0x0000000000188947 */ /* 0x000ff60003800000 */
[----:B------:R-:W-:Y:S02]  /*5190*/  LOP3.LUT P0, RZ, R56, 0xff, RZ, 0xc0, !PT ;  /* 0x000000ff38ff7812 */ /* 0x000fe4000780c0ff */
[----:B------:R-:W-:Y:S04]  /*51a0*/  ISETP.NE.U32.AND P1, PT, R2, RZ, PT ;  /* 0x000000ff0200720c */ /* 0x000fe80003f25070 */
[----:B------:R-:W-:Y:S04]  /*51b0*/  ISETP.NE.AND.EX P1, PT, R3, RZ, PT, P1 ;  /* 0x000000ff0300720c */ /* 0x000fe80003f25310 */
[----:B------:R-:W-:Y:S03]  /*51c0*/  PLOP3.LUT P1, PT, P1, PT, PT, 0x8, 0x80 ;  /* 0x000000000080781c */ /* 0x000fe60000f2e170 */
[----:B------:R-:W-:Y:S11]  /*51d0*/  @P0 FSETP.EQ.AND P1, PT, R27, RZ, PT ;  /* 0x000000ff1b00020b */ /* 0x000ff60003f22000 */
[----:B------:R-:W-:Y:S02]  /*51e0*/  @!UPT UIADD3 URZ, UPT, UPT, URZ, URZ, URZ ;  /* 0x000000fffffff290 */ /* 0x000fe4000fffe0ff */
.L_x_95:
[----:B------:R-:W3:Y:S01]  /*51f0*/  SYNCS.PHASECHK.TRANS64.TRYWAIT P2, [UR21+0x60], R9 ;  /* 0x00006009ff0075a7 */ /* 0x000ee20008041115 */
[----:B------:R-:W-:Y:S04]  /*5200*/  ELECT P0, URZ, PT ;  /* 0x0000000000ff782f */ /* 0x000fe80003800000 */
[----:B------:R-:W-:Y:S11]  /*5210*/  PLOP3.LUT P1, PT, P1, P0, PT, 0xf2, 0x2f ;  /* 0x00000000002f781c */ /* 0x000ff60000f21e72 */
[----:B------:R-:W-:Y:S02]  /*5220*/  @!UPT UIADD3 URZ, UPT, UPT, URZ, URZ, URZ ;  /* 0x000000fffffff290 */ /* 0x000fe4000fffe0ff */
[----:B------:R-:W-:Y:S05]  /*5230*/  @!P1 IADD3 R8, P0, PT, R16, 0x580, RZ ;  /* 0x0000058010089810 */ /* 0x000fea0007f1e0ff */
[----:B------:R-:W-:Y:S01]  /*5240*/  @!P1 IMAD.X R6, RZ, RZ, R17, P0 ;  /* 0x000000ffff069224 */ /* 0x000fe200000e0611 */
[----:B---3--:R-:W-:Y:S07]  /*5250*/  @!P2 BRA `(.L_x_96) ;  /* 0x000000480014a947 */ /* 0x008fee0003800000 */
.L_x_186:
[----:B------:R-:W-:Y:S01]  /*5260*/  @!P1 R2UR UR5, R8 ;  /* 0x00000000080592ca */ /* 0x000fe200000e0000 */
[----:B------:R-:W-:Y:S01]  /*5270*/  VOTEU.ALL UP0, P1 ;  /* 0x0000000000ff7886 */ /* 0x000fe20000800000 */
[----:B------:R-:W-:Y:S01]  /*5280*/  @!P1 R2UR UR4, R6 ;  /* 0x00000000060492ca */ /* 0x000fe200000e0000 */
[----:B--2---:R-:W-:Y:S01]  /*5290*/  @!P1 IMAD.MOV.U32 R0, RZ, RZ, 0x2000 ;  /* 0x00002000ff009424 */ /* 0x004fe200078e00ff */
[----:B------:R-:W-:Y:S01]  /*52a0*/  UMOV UR8, 0x0 ;  /* 0x0000000000087882 */ /* 0x000fe20000000000 */
[----:B------:R-:W-:Y:S01]  /*52b0*/  UMOV UR9, 0x10000000 ;  /* 0x1000000000097882 */ /* 0x000fe20000000000 */
[----:B------:R-:W-:Y:S01]  /*52c0*/  @!UP0 UIADD3 UR32, UPT, UPT, UR21, 0x200, URZ ;  /* 0x0000020015208890 */ /* 0x000fe2000fffe0ff */
[----:B------:R-:W-:Y:S01]  /*52d0*/  @!P1 IADD3 R8, P0, PT, R16, 0x580, RZ ;  /* 0x0000058010089810 */ /* 0x000fe20007f1e0ff */
[----:B------:R-:W-:Y:S01]  /*52e0*/  VOTEU.ALL UP0, P1 ;  /* 0x0000000000ff7886 */ /* 0x000fe20000800000 */
[----:B------:R-:W-:Y:S03]  /*52f0*/  UPRMT UR6, UR47, 0x654, UR33 ;  /* 0x000006542f067896 */ /* 0x000fe60008000021 */
[----:B------:R-:W-:Y:S02]  /*5300*/  @!P1 IMAD.X R6, RZ, RZ, R17, P0 ;  /* 0x000000ffff069224 */ /* 0x000fe400000e0611 */
[----:B------:R-:W-:Y:S02]  /*5310*/  IMAD.U32 R10, RZ, RZ, UR5 ;  /* 0x00000005ff0a7e24 */ /* 0x000fe4000f8e00ff */
[----:B------:R-:W-:Y:S03]  /*5320*/  IMAD.U32 R11, RZ, RZ, UR4 ;  /* 0x00000004ff0b7e24 */ /* 0x000fe6000f8e00ff */
[----:B------:R-:W-:Y:S02]  /*5330*/  @!P1 R2UR UR4, R10 ;  /* 0x000000000a0492ca */ /* 0x000fe400000e0000 */
[----:B------:R-:W-:Y:S11]  /*5340*/  @!P1 R2UR UR5, R11 ;  /* 0x000000000b0592ca */ /* 0x000ff600000e0000 */
[----:B------:R-:W-:Y:S02]  /*5350*/  @!UPT UIADD3 URZ, UPT, UPT, URZ, URZ, URZ ;  /* 0x000000fffffff290 */ /* 0x000fe4000fffe0ff */
[----:B------:R2:W-:Y:S01]  /*5360*/  @!UP0 UTMALDG.3D [UR32], [UR4], desc[UR8] ;  /* 0x00000820040085b4 */ /* 0x0005e20008011000 */
[----:B------:R2:W-:Y:S01]  /*5370*/  @!P1 SYNCS.ARRIVE.TRANS64.RED.A0TR RZ, [UR21+0x40], R0 ;  /* 0x00004000ffff99a7 */ /* 0x0005e20008300415 */
[----:B------:R-:W-:Y:S01]  /*5380*/  SYNCS.ARRIVE.TRANS64.RED.A1T0 RZ, [UR6], RZ ;  /* 0x000000ffffff79a7 */ /* 0x000fe20008100406 */
[----:B------:R-:W3:Y:S02]  /*5390*/  SYNCS.PHASECHK.TRANS64.TRYWAIT P2, [UR21+0x68], R9 ;  /* 0x00006809ff0075a7 */ /* 0x000ee40008041115 */
[----:B--23--:R-:W-:Y:S05]  /*53a0*/  @!P2 BRA `(.L_x_97) ;  /* 0x0000004400d8a947 */ /* 0x00cfea0003800000 */
.L_x_188:
        /* <DEDUP_REMOVED lines=8> */
[----:B------:R-:W-:Y:S01]  /*5430*/  @!UP0 UIADD3 UR24, UPT, UPT, UR21, 0x2200, URZ ;  /* 0x0000220015188890 */ /* 0x000fe2000fffe0ff */
[----:B------:R-:W-:Y:S01]  /*5440*/  VOTEU.ALL UP0, P1 ;  /* 0x0000000000ff7886 */ /* 0x000fe20000800000 */
[----:B------:R-:W-:Y:S01]  /*5450*/  UMOV UR27, UR35 ;  /* 0x00000023001b7c82 */ /* 0x000fe20008000000 */
[----:B------:R-:W-:Y:S02]  /*5460*/  UMOV UR28, UR36 ;  /* 0x00000024001c7c82 */ /* 0x000fe40008000000 */
[----:B------:R-:W-:Y:S01]  /*5470*/  IMAD.U32 R10, RZ, RZ, UR5 ;  /* 0x00000005ff0a7e24 */ /* 0x000fe2000f8e00ff */
[----:B------:R-:W-:Y:S01]  /*5480*/  UPRMT UR6, UR47, 0x654, UR25 ;  /* 0x000006542f067896 */ /* 0x000fe20008000019 */
[----:B------:R-:W-:Y:S02]  /*5490*/  IMAD.U32 R11, RZ, RZ, UR4 ;  /* 0x00000004ff0b7e24 */ /* 0x000fe4000f8e00ff */
[----:B------:R-:W-:Y:S01]  /*54a0*/  @!P1 IMAD.X R6, RZ, RZ, R17, P0 ;  /* 0x000000ffff069224 */ /* 0x000fe200000e0611 */
        /* <DEDUP_REMOVED lines=8> */
.L_x_190:
[----:B------:R-:W-:Y:S01]  /*5530*/  @!P1 R2UR UR5, R8 ;  /* 0x00000000080592ca */ /* 0x000fe200000e0000 */
[----:B------:R-:W-:Y:S01]  /*5540*/  VOTEU.ALL UP0, P1 ;  /* 0x0000000000ff7886 */ /* 0x000fe20000800000 */
[----:B------:R-:W-:Y:S01]  /*5550*/  @!P1 R2UR UR4, R6 ;  /* 0x00000000060492ca */ /* 0x000fe200000e0000 */
[----:B--2---:R-:W-:Y:S01]  /*5560*/  @!P1 IMAD.MOV.U32 R0, RZ, RZ, 0x2000 ;  /* 0x00002000ff009424 */ /* 0x004fe200078e00ff */
[----:B------:R-:W-:Y:S01]  /*5570*/  UMOV UR8, 0x0 ;  /* 0x0000000000087882 */ /* 0x000fe20000000000 */
[----:B------:R-:W-:Y:S01]  /*5580*/  UMOV UR9, 0x10000000 ;  /* 0x1000000000097882 */ /* 0x000fe20000000000 */
[----:B------:R-:W-:Y:S01]  /*5590*/  @!UP0 UIADD3 UR18, UPT, UPT, UR34, 0x20, URZ ;  /* 0x0000002022128890 */ /* 0x000fe2000fffe0ff */
[----:B------:R-:W-:Y:S01]  /*55a0*/  VIADD R14, R14, 0x1 ;  /* 0x000000010e0e7836 */ /* 0x000fe20000000000 */
[----:B------:R-:W-:Y:S01]  /*55b0*/  @!UP0 UIADD3 UR16, UPT, UPT, UR21, 0x4200, URZ ;  /* 0x0000420015108890 */ /* 0x000fe2000fffe0ff */
[----:B------:R-:W-:Y:S01]  /*55c0*/  VOTEU.ALL UP0, P1 ;  /* 0x0000000000ff7886 */ /* 0x000fe20000800000 */
[----:B------:R-:W-:Y:S01]  /*55d0*/  UMOV UR19, UR35 ;  /* 0x0000002300137c82 */ /* 0x000fe20008000000 */
[----:B------:R-:W-:Y:S02]  /*55e0*/  UMOV UR20, UR36 ;  /* 0x0000002400147c82 */ /* 0x000fe40008000000 */
[----:B------:R-:W-:Y:S01]  /*55f0*/  IMAD.U32 R10, RZ, RZ, UR5 ;  /* 0x00000005ff0a7e24 */ /* 0x000fe2000f8e00ff */
[----:B------:R-:W-:Y:S01]  /*5600*/  UPRMT UR6, UR47, 0x654, UR17 ;  /* 0x000006542f067896 */ /* 0x000fe20008000011 */
        /* <DEDUP_REMOVED lines=9> */
.L_x_192:
[----:B------:R-:W-:Y:S01]  /*56a0*/  @!P1 IADD3 R6, P0, PT, R16, 0x580, RZ ;  /* 0x0000058010069810 */ /* 0x000fe20007f1e0ff */
[----:B------:R-:W-:Y:S01]  /*56b0*/  VOTEU.ALL UP0, P1 ;  /* 0x0000000000ff7886 */ /* 0x000fe20000800000 */
[----:B------:R-:W-:Y:S01]  /*56c0*/  UMOV UR6, 0x0 ;  /* 0x0000000000067882 */ /* 0x000fe20000000000 */
[----:B------:R-:W-:Y:S01]  /*56d0*/  UMOV UR7, 0x10000000 ;  /* 0x1000000000077882 */ /* 0x000fe20000000000 */
[----:B------:R-:W-:Y:S01]  /*56e0*/  @!P1 R2UR UR5, R6 ;  /* 0x00000000060592ca */ /* 0x000fe200000e0000 */
[----:B--2---:R-:W-:Y:S01]  /*56f0*/  @!P1 IMAD.X R0, RZ, RZ, R17, P0 ;  /* 0x000000ffff009224 */ /* 0x004fe200000e0611 */
[----:B------:R-:W-:Y:S01]  /*5700*/  @!UP0 UIADD3 UR10, UPT, UPT, UR34, 0x30, URZ ;  /* 0x00000030220a8890 */ /* 0x000fe2000fffe0ff */
[----:B------:R-:W-:Y:S01]  /*5710*/  R2UR UR16, R58 ;  /* 0x000000003a1072ca */ /* 0x000fe200000e0000 */
[----:B------:R-:W-:Y:S01]  /*5720*/  @!UP0 UIADD3 UR8, UPT, UPT, UR21, 0x6200, URZ ;  /* 0x0000620015088890 */ /* 0x000fe2000fffe0ff */
[----:B------:R-:W-:Y:S01]  /*5730*/  ISETP.NE.AND P0, PT, R14, 0x2, PT ;  /* 0x000000020e00780c */ /* 0x000fe20003f05270 */
[----:B------:R-:W-:Y:S01]  /*5740*/  @!UP0 UIADD3 UR9, UPT, UPT, UR21, 0x58, URZ ;  /* 0x0000005815098890 */ /* 0x000fe2000fffe0ff */
[----:B------:R-:W-:Y:S01]  /*5750*/  @!P1 R2UR UR4, R0 ;  /* 0x00000000000492ca */ /* 0x000fe200000e0000 */
[----:B------:R-:W-:Y:S01]  /*5760*/  VOTEU.ALL UP0, P1 ;  /* 0x0000000000ff7886 */ /* 0x000fe20000800000 */
[----:B------:R-:W-:Y:S01]  /*5770*/  UMOV UR11, UR35 ;  /* 0x00000023000b7c82 */ /* 0x000fe20008000000 */
[----:B------:R-:W-:Y:S01]  /*5780*/  UMOV UR12, UR36 ;  /* 0x00000024000c7c82 */ /* 0x000fe20008000000 */
[----:B------:R-:W-:Y:S01]  /*5790*/  SEL R0, RZ, 0x1, P0 ;  /* 0x00000001ff007807 */ /* 0x000fe20000000000 */
[----:B------:R-:W-:Y:S01]  /*57a0*/  UIADD3 UR20, UPT, UPT, UR13, UR63, URZ ;  /* 0x0000003f0d147290 */ /* 0x000fe2000fffe0ff */
[----:B------:R-:W-:Y:S01]  /*57b0*/  IMAD.U32 R8, RZ, RZ, UR5 ;  /* 0x00000005ff087e24 */ /* 0x000fe2000f8e00ff */
[----:B------:R-:W-:Y:S01]  /*57c0*/  LOP3.LUT R15, R15, 0x1, RZ, 0x3c, !PT ;  /* 0x000000010f0f7812 */ /* 0x000fe200078e3cff */
[----:B------:R-:W-:Y:S01]  /*57d0*/  UPLOP3.LUT UP3, UPT, UPT, UPT, UPT, 0x80, 0x8 ;  /* 0x000000000008789c */ /* 0x000fe20003f6f070 */
[----:B------:R-:W-:Y:S01]  /*57e0*/  LOP3.LUT R13, R13, R0, RZ, 0x3c, !PT ;  /* 0x000000000d0d7212 */ /* 0x000fe200078e3cff */
[----:B------:R-:W-:Y:S01]  /*57f0*/  UIADD3 UR16, UPT, UPT, UR14, UR16, URZ ;  /* 0x000000100e107290 */ /* 0x000fe2000fffe0ff */
[----:B------:R-:W-:Y:S01]  /*5800*/  SEL R14, R14, RZ, P0 ;  /* 0x000000ff0e0e7207 */ /* 0x000fe20000000000 */
[----:B------:R-:W-:Y:S01]  /*5810*/  UMOV UR36, UR29 ;  /* 0x0000001d00247c82 */ /* 0x000fe20008000000 */
[----:B------:R-:W-:Y:S01]  /*5820*/  IMAD.U32 R9, RZ, RZ, UR4 ;  /* 0x00000004ff097e24 */ /* 0x000fe2000f8e00ff */
[----:B------:R-:W-:Y:S04]  /*5830*/  @!P1 R2UR UR4, R8 ;  /* 0x00000000080492ca */ /* 0x000fe800000e0000 */
[----:B------:R-:W-:Y:S11]  /*5840*/  @!P1 R2UR UR5, R9 ;  /* 0x00000000090592ca */ /* 0x000ff600000e0000 */
[----:B------:R-:W-:Y:S02]  /*5850*/  @!UPT UIADD3 URZ, UPT, UPT, URZ, URZ, URZ ;  /* 0x000000fffffff290 */ /* 0x000fe4000fffe0ff */
[----:B------:R2:W-:Y:S01]  /*5860*/  @!UP0 UTMALDG.3D [UR8], [UR4], desc[UR6] ;  /* 0x00000608040085b4 */ /* 0x0005e20008011000 */
[----:B------:R2:W-:Y:S01]  /*5870*/  @!P1 SYNCS.ARRIVE.TRANS64.RED.A0TR RZ, [UR21+0x58], R7 ;  /* 0x00005807ffff99a7 */ /* 0x0005e20008300415 */
[----:B------:R-:W-:Y:S01]  /*5880*/  SYNCS.ARRIVE.TRANS64.RED.A1T0 RZ, [UR37], RZ ;  /* 0x000000ffffff79a7 */ /* 0x000fe20008100425 */
[----:B------:R-:W-:Y:S05]  /*5890*/  BRA.U UP1, `(.L_x_100) ;  /* 0xfffffff101687547 */ /* 0x000fea000b83ffff */
[----:B------:R-:W-:-:S04]  /*58a0*/  SHF.L.U32 R3, R15, 0x1f, RZ ;  /* 0x0000001f0f037819 */ /* 0x000fc800000006ff */
[----:B------:R-:W3:Y:S02]  /*58b0*/  SYNCS.PHASECHK.TRANS64.TRYWAIT P0, [UR21+0x60], R3 ;  /* 0x00006003ff0075a7 */ /* 0x000ee40008001115 */
[----:B---3--:R-:W-:Y:S05]  /*58c0*/  @!P0 BRA `(.L_x_101) ;  /* 0x0000004000d88947 */ /* 0x008fea0003800000 */
.L_x_194:
[----:B------:R-:W4:Y:S02]  /*58d0*/  SYNCS.PHASECHK.TRANS64.TRYWAIT P0, [UR21+0x68], R3 ;  /* 0x00006803ff0075a7 */ /* 0x000f240008001115 */
[----:B----4-:R-:W-:Y:S05]  /*58e0*/  @!P0 BRA `(.L_x_102) ;  /* 0x0000004000e88947 */ /* 0x010fea0003800000 */
.L_x_196:
[----:B------:R-:W4:Y:S02]  /*58f0*/  SYNCS.PHASECHK.TRANS64.TRYWAIT P0, [UR21+0x70], R3 ;  /* 0x00007003ff0075a7 */ /* 0x000f240008001115 */
[----:B----4-:R-:W-:Y:S05]  /*5900*/  @!P0 BRA `(.L_x_103) ;  /* 0x0000004000f88947 */ /* 0x010fea0003800000 */
.L_x_198:
[----:B---3--:R-:W-:-:S07]  /*5910*/  MOV R0, UR21 ;  /* 0x0000001500007c02 */ /* 0x008fce0008000f00 */
.L_x_104:
[----:B---3--:R-:W-:-:S04]  /*5920*/  SHF.L.U32 R3, R15, 0x1f, RZ ;  /* 0x0000001f0f037819 */ /* 0x008fc800000006ff */
[----:B------:R3:W4:Y:S03]  /*5930*/  SYNCS.PHASECHK.TRANS64.TRYWAIT P0, [R0+URZ+0x78], R3 ;  /* 0x00007803000075a7 */ /* 0x00072600080011ff */
[----:B----4-:R-:W-:Y:S05]  /*5940*/  @!P0 NANOSLEEP.SYNCS 0x989680 ;  /* 0x009896800000895d */ /* 0x010fea0003900000 */
[----:B------:R-:W4:Y:S02]  /*5950*/  @!P0 SYNCS.PHASECHK.TRANS64 P0, [R0+URZ+0x78], R3 ;  /* 0x00007803000085a7 */ /* 0x000f2400080010ff */
[----:B-12-4-:R-:W-:Y:S05]  /*5960*/  @P0 EXIT ;  /* 0x000000000000094d */ /* 0x016fea0003800000 */
[----:B------:R-:W-:Y:S05]  /*5970*/  BRA `(.L_x_104) ;  /* 0xfffffffc00e87947 */ /* 0x000fea000383ffff */
.L_x_89:
[----:B------:R-:W-:-:S06]  /*5980*/  UISETP.GE.AND UP0, UPT, UR18, 0x4, UPT ;  /* 0x000000041200788c */ /* 0x000fcc000bf06270 */
[----:B------:R-:W-:-:S13]  /*5990*/  PLOP3.LUT P0, PT, PT, PT, UP0, 0x80, 0x8 ;  /* 0x000000000008781c */ /* 0x000fda0003f0f008 */
[----:B------:R-:W-:Y:S05]  /*59a0*/  @!P0 EXIT ;  /* 0x000000000000894d */ /* 0x000fea0003800000 */
[----:B------:R-:W-:Y:S01]  /*59b0*/  BAR.SYNC.DEFER_BLOCKING 0x6, 0xa0 ;  /* 0x0182800000007b1d */ /* 0x000fe20000010000 */
[C---:B------:R-:W-:Y:S01]  /*59c0*/  IMAD.SHL.U32 R2, R70.reuse, 0x10, RZ ;  /* 0x0000001046027824 */ /* 0x040fe200078e00ff */
[C---:B------:R-:W-:Y:S01]  /*59d0*/  SHF.L.U32 R23, R70.reuse, 0x10, RZ ;  /* 0x0000001046177819 */ /* 0x040fe200000006ff */
[C---:B------:R-:W-:Y:S01]  /*59e0*/  IMAD.SHL.U32 R69, R70.reuse, 0x2, RZ ;  /* 0x0000000246457824 */ /* 0x040fe200078e00ff */
[----:B------:R-:W-:Y:S01]  /*59f0*/  LOP3.LUT R71, R70, 0x60, RZ, 0xc0, !PT ;  /* 0x0000006046477812 */ /* 0x000fe200078ec0ff */
[----:B------:R-:W-:Y:S01]  /*5a00*/  HFMA2 R62, -RZ, RZ, 0, 0 ;  /* 0x00000000ff3e7431 */ /* 0x000fe200000001ff */
[----:B------:R-:W-:Y:S02]  /*5a10*/  UMOV UR44, 0x400 ;  /* 0x00000400002c7882 */ /* 0x000fe40000000000 */
[----:B------:R-:W1:Y:S01]  /*5a20*/  LDC.64 R54, c[0x0][0x8b0] ;  /* 0x00022c00ff367b82 */ /* 0x000e620000000a00 */
[----:B------:R-:W-:Y:S01]  /*5a30*/  ULEA UR44, UR47, UR44, 0x18 ;  /* 0x0000002c2f2c7291 */ /* 0x000fe2000f8ec0ff */
[----:B------:R-:W-:Y:S01]  /*5a40*/  LOP3.LUT R6, R2, 0x60, RZ, 0xc0, !PT ;  /* 0x0000006002067812 */ /* 0x000fe200078ec0ff */
[----:B------:R-:W2:Y:S01]  /*5a50*/  LDCU.64 UR6, c[0x0][0x890] ;  /* 0x00011200ff0677ac */ /* 0x000ea20008000a00 */
[----:B------:R-:W-:Y:S01]  /*5a60*/  LOP3.LUT R68, R70, 0x2, RZ, 0xc0, !PT ;  /* 0x0000000246447812 */ /* 0x000fe200078ec0ff */
[----:B------:R-:W-:Y:S01]  /*5a70*/  IMAD.MOV.U32 R66, RZ, RZ, 0x1 ;  /* 0x00000001ff427424 */ /* 0x000fe200078e00ff */
[----:B------:R-:W-:Y:S01]  /*5a80*/  LOP3.LUT R69, R6, 0xc, R69, 0xf8, !PT ;  /* 0x0000000c06457812 */ /* 0x000fe200078ef845 */
[----:B------:R-:W-:Y:S01]  /*5a90*/  UIADD3 UR4, UPT, UPT, UR44, 0x200, URZ ;  /* 0x000002002c047890 */ /* 0x000fe2000fffe0ff */
[----:B------:R-:W3:Y:S01]  /*5aa0*/  LDC.64 R52, c[0x0][0x8a8] ;  /* 0x00022a00ff347b82 */ /* 0x000ee20000000a00 */
[----:B------:R-:W-:Y:S01]  /*5ab0*/  LOP3.LUT R23, R23, 0x600000, RZ, 0xc0, !PT ;  /* 0x0060000017177812 */ /* 0x000fe200078ec0ff */
[----:B------:R-:W-:Y:S01]  /*5ac0*/  IMAD.MOV.U32 R22, RZ, RZ, RZ ;  /* 0x000000ffff167224 */ /* 0x000fe200078e00ff */
[----:B------:R-:W-:-:S02]  /*5ad0*/  LOP3.LUT R69, R69, 0x790, R2, 0xf8, !PT ;  /* 0x0000079045457812 */ /* 0x000fc400078ef802 */
[----:B------:R-:W-:Y:S01]  /*5ae0*/  CS2R R64, SRZ ;  /* 0x0000000000407805 */ /* 0x000fe2000001ff00 */
[----:B------:R-:W-:Y:S01]  /*5af0*/  IMAD.U32 R60, RZ, RZ, UR4 ;  /* 0x00000004ff3c7e24 */ /* 0x000fe2000f8e00ff */
[----:B------:R-:W-:Y:S01]  /*5b00*/  LOP3.LUT R70, R70, 0x4, RZ, 0xc0, !PT ;  /* 0x0000000446467812 */ /* 0x000fe200078ec0ff */
[----:B------:R-:W4:Y:S01]  /*5b10*/  LDCU UR60, c[0x0][0x370] ;  /* 0x00006e00ff3c77ac */ /* 0x000f220008000800 */
[----:B------:R-:W4:Y:S02]  /*5b20*/  LDS R0, [UR44+0x140] ;  /* 0x0001402cff007984 */ /* 0x000f240008000800 */
[----:B------:R-:W-:Y:S01]  /*5b30*/  LEA R69, R69, R60, 0x2 ;  /* 0x0000003c45457211 */ /* 0x000fe200078e10ff */
[----:B------:R-:W1:Y:S01]  /*5b40*/  LDCU UR43, c[0x0][0xb0c] ;  /* 0x00016180ff2b77ac */ /* 0x000e620008000800 */
[----:B--2---:R-:W-:Y:S01]  /*5b50*/  IMAD.U32 R73, RZ, RZ, UR6 ;  /* 0x00000006ff497e24 */ /* 0x004fe2000f8e00ff */
[----:B------:R-:W-:Y:S02]  /*5b60*/  MOV R72, UR7 ;  /* 0x0000000700487c02 */ /* 0x000fe40008000f00 */
[--C-:B------:R-:W-:Y:S01]  /*5b70*/  IMAD R68, R68, -0x10, R69.reuse ;  /* 0xfffffff044447824 */ /* 0x100fe200078e0245 */
[----:B------:R-:W2:Y:S01]  /*5b80*/  LDCU UR39, c[0x0][0xb30] ;  /* 0x00016600ff2777ac */ /* 0x000ea20008000800 */
[----:B------:R-:W-:Y:S01]  /*5b90*/  IMAD R67, R70, -0x10, R69 ;  /* 0xfffffff046437824 */ /* 0x000fe200078e0245 */
[----:B------:R-:W1:Y:S01]  /*5ba0*/  LDCU.64 UR54, c[0x0][0x888] ;  /* 0x00011100ff3677ac */ /* 0x000e620008000a00 */
[----:B------:R-:W1:Y:S01]  /*5bb0*/  LDCU.64 UR40, c[0x0][0xb28] ;  /* 0x00016500ff2877ac */ /* 0x000e620008000a00 */
[----:B------:R-:W1:Y:S01]  /*5bc0*/  LDCU.128 UR56, c[0x0][0xb10] ;  /* 0x00016200ff3877ac */ /* 0x000e620008000c00 */
[----:B------:R-:W1:Y:S01]  /*5bd0*/  LDCU UR53, c[0x0][0x374] ;  /* 0x00006e80ff3577ac */ /* 0x000e620008000800 */
[----:B------:R-:W-:Y:S01]  /*5be0*/  UMOV UR52, URZ ;  /* 0x000000ff00347c82 */ /* 0x000fe20008000000 */
[----:B------:R-:W-:Y:S01]  /*5bf0*/  UMOV UR46, URZ ;  /* 0x000000ff002e7c82 */ /* 0x000fe20008000000 */
[----:B-1234-:R-:W-:-:S07]  /*5c00*/  IMAD.IADD R23, R0, 0x1, R23 ;  /* 0x0000000100177824 */ /* 0x01efce00078e0217 */
.L_x_148:
[----:B------:R-:W-:Y:S02]  /*5c10*/  LEA R3, R62, UR44, 0x3 ;  /* 0x0000002c3e037c11 */ /* 0x000fe4000f8e18ff */
[----:B------:R-:W-:Y:S02]  /*5c20*/  SHF.L.U32 R0, R64, 0x1f, RZ ;  /* 0x0000001f40007819 */ /* 0x000fe400000006ff */
[----:B-1----:R-:W-:Y:S02]  /*5c30*/  LEA R5, R62, UR44, 0x4 ;  /* 0x0000002c3e057c11 */ /* 0x002fe4000f8e20ff */
[----:B------:R-:W1:Y:S02]  /*5c40*/  SYNCS.PHASECHK.TRANS64.TRYWAIT P0, [R3+URZ+0x90], R0 ;  /* 0x00009000030075a7 */ /* 0x000e6400080011ff */
[----:B-12---:R-:W-:Y:S05]  /*5c50*/  @!P0 BRA `(.L_x_105) ;  /* 0x00000040003c8947 */ /* 0x006fea0003800000 */
.L_x_199:
[----:B------:R-:W2:Y:S01]  /*5c60*/  LDS.128 R4, [R5+0x120] ;  /* 0x0001200005047984 */ /* 0x000ea20000000c00 */
        /* <DEDUP_REMOVED lines=10> */
[----:B------:R-:W-:Y:S01]  /*5d10*/  PLOP3.LUT P0, PT, PT, PT, UP1, 0x80, 0x8 ;  /* 0x000000000008781c */ /* 0x000fe20003f0f018 */
[----:B------:R-:W-:Y:S11]  /*5d20*/  UP2UR UR62, UPR, URZ, 0x2 ;  /* 0x00000002ff3e7883 */ /* 0x000ff60008000000 */
[----:B------:R-:W-:Y:S01]  /*5d30*/  @!UPT UIADD3 URZ, UPT, UPT, URZ, URZ, URZ ;  /* 0x000000fffffff290 */ /* 0x000fe2000fffe0ff */
[----:B-1----:R-:W-:Y:S02]  /*5d40*/  @P0 SHF.R.U32.HI R0, RZ, 0x10, R5 ;  /* 0x00000010ff000819 */ /* 0x002fe40000011605 */
        /* <DEDUP_REMOVED lines=12> */
[----:B------:R-:W2:Y:S01]  /*5e10*/  LDCU UR12, c[0x0][0xb20] ;  /* 0x00016400ff0c77ac */ /* 0x000ea20008000800 */
[----:B------:R-:W-:Y:S02]  /*5e20*/  UIMAD.WIDE.U32 UR4, UR53, UR59, URZ ;  /* 0x0000003b350472a5 */ /* 0x000fe4000f8e00ff */
[----:B------:R-:W-:Y:S02]  /*5e30*/  UIMAD.WIDE.U32 UR6, UR60, UR56, URZ ;  /* 0x000000383c0672a5 */ /* 0x000fe4000f8e00ff */
[----:B------:R-:W-:Y:S02]  /*5e40*/  UISETP.NE.AND UP0, UPT, UR58, 0x1, UPT ;  /* 0x000000013a00788c */ /* 0x000fe4000bf05270 */
[----:B------:R-:W-:Y:S02]  /*5e50*/  UIMAD.WIDE.U32 UR8, UR37, UR59, URZ ;  /* 0x0000003b250872a5 */ /* 0x000fe4000f8e00ff */
[----:B------:R-:W-:Y:S02]  /*5e60*/  UIMAD.WIDE.U32 UR10, UR38, UR56, URZ ;  /* 0x00000038260a72a5 */ /* 0x000fe4000f8e00ff */
[----:B------:R-:W-:Y:S02]  /*5e70*/  UISETP.NE.AND UP1, UPT, UR43, 0x1, UPT ;  /* 0x000000012b00788c */ /* 0x000fe4000bf25270 */
[----:B------:R-:W-:Y:S01]  /*5e80*/  UISETP.NE.AND UP2, UPT, UR42, 0x1, UPT ;  /* 0x000000012a00788c */ /* 0x000fe2000bf45270 */
[----:B------:R-:W-:Y:S02]  /*5e90*/  UMOV UR4, UR5 ;  /* 0x0000000500047c82 */ /* 0x000fe40008000000 */
[----:B--2---:R-:W-:Y:S03]  /*5ea0*/  USHF.R.U32.HI UR5, URZ, UR12, UR4 ;  /* 0x0000000cff057299 */ /* 0x004fe60008011604 */
[----:B------:R-:W-:Y:S02]  /*5eb0*/  UMOV UR4, UR7 ;  /* 0x0000000700047c82 */ /* 0x000fe40008000000 */
[----:B------:R-:W-:Y:S02]  /*5ec0*/  USHF.R.U32.HI UR7, URZ, UR57, UR4 ;  /* 0x00000039ff077299 */ /* 0x000fe40008011604 */
[----:B------:R-:W-:Y:S02]  /*5ed0*/  USEL UR4, UR53, UR5, !UP0 ;  /* 0x0000000535047287 */ /* 0x000fe4000c000000 */
[----:B------:R-:W-:Y:S01]  /*5ee0*/  USEL UR7, UR60, UR7, !UP1 ;  /* 0x000000073c077287 */ /* 0x000fe2000c800000 */
[----:B------:R-:W-:Y:S01]  /*5ef0*/  UMOV UR5, UR9 ;  /* 0x0000000900057c82 */ /* 0x000fe20008000000 */
[----:B------:R-:W-:Y:S02]  /*5f00*/  UIMAD.WIDE.U32 UR8, UR4, UR40, URZ ;  /* 0x00000028040872a5 */ /* 0x000fe4000f8e00ff */
[----:B------:R-:W-:Y:S03]  /*5f10*/  USHF.R.U32.HI UR6, URZ, UR12, UR5 ;  /* 0x0000000cff067299 */ /* 0x000fe60008011605 */
[----:B------:R-:W-:Y:S01]  /*5f20*/  UMOV UR5, UR11 ;  /* 0x0000000b00057c82 */ /* 0x000fe20008000000 */
[----:B------:R-:W-:Y:S02]  /*5f30*/  UIMAD.WIDE.U32 UR10, UR7, UR40, URZ ;  /* 0x00000028070a72a5 */ /* 0x000fe4000f8e00ff */
[----:B------:R-:W-:Y:S02]  /*5f40*/  USHF.R.U32.HI UR12, URZ, UR57, UR5 ;  /* 0x00000039ff0c7299 */ /* 0x000fe40008011605 */
[----:B------:R-:W-:Y:S01]  /*5f50*/  USEL UR6, UR37, UR6, !UP0 ;  /* 0x0000000625067287 */ /* 0x000fe2000c000000 */
[----:B------:R-:W-:Y:S02]  /*5f60*/  UMOV UR5, UR9 ;  /* 0x0000000900057c82 */ /* 0x000fe40008000000 */
[----:B------:R-:W-:Y:S01]  /*5f70*/  UMOV UR10, UR11 ;  /* 0x0000000b000a7c82 */ /* 0x000fe20008000000 */
[----:B------:R-:W-:Y:S02]  /*5f80*/  @UP2 USHF.R.U32.HI UR4, URZ, UR41, UR5 ;  /* 0x00000029ff042299 */ /* 0x000fe40008011605 */
[----:B------:R-:W-:Y:S02]  /*5f90*/  @UP2 USHF.R.U32.HI UR7, URZ, UR41, UR10 ;  /* 0x00000029ff072299 */ /* 0x000fe4000801160a */
[----:B------:R-:W-:Y:S02]  /*5fa0*/  UIMAD UR4, UR42, UR4, URZ ;  /* 0x000000042a0472a4 */ /* 0x000fe4000f8e02ff */
        /* <DEDUP_REMOVED lines=8> */
[----:B------:R-:W-:Y:S02]  /*6030*/  USEL UR11, UR6, UR4, !UP2 ;  /* 0x00000004060b7287 */ /* 0x000fe4000d000000 */
[----:B------:R-:W-:Y:S02]  /*6040*/  UIADD3 UR8, UPT, UPT, -UR5, URZ, URZ ;  /* 0x000000ff05087290 */ /* 0x000fe4000fffe1ff */
[----:B------:R-:W-:Y:S01]  /*6050*/  UIADD3 UR10, UPT, UPT, -UR11, URZ, URZ ;  /* 0x000000ff0b0a7290 */ /* 0x000fe2000fffe1ff */
[----:B------:R-:W-:Y:S01]  /*6060*/  @!UP0 UMOV UR4, UR9 ;  /* 0x0000000900048c82 */ /* 0x000fe20008000000 */
[----:B------:R-:W-:Y:S02]  /*6070*/  UIADD3 UR9, UPT, UPT, -UR6, URZ, URZ ;  /* 0x000000ff06097290 */ /* 0x000fe4000fffe1ff */
[----:B------:R-:W-:Y:S02]  /*6080*/  @!UP0 USHF.R.U32.HI UR4, URZ, UR41, UR4 ;  /* 0x00000029ff048299 */ /* 0x000fe40008011604 */
[----:B------:R-:W-:Y:S02]  /*6090*/  UIMAD UR10, UR42, UR10, UR6 ;  /* 0x0000000a2a0a72a4 */ /* 0x000fe4000f8e0206 */
[----:B------:R-:W-:Y:S04]  /*60a0*/  @!UP0 USEL UR4, UR5, UR4, !UP2 ;  /* 0x0000000405048287 */ /* 0x000fe8000d000000 */
[----:B------:R-:W-:Y:S02]  /*60b0*/  @!UP0 UIMAD UR10, UR7, UR10, UR4 ;  /* 0x0000000a070a82a4 */ /* 0x000fe4000f8e0204 */
[----:B------:R-:W-:Y:S02]  /*60c0*/  @!UP0 UIADD3 UR11, UPT, UPT, UR11, -UR4, URZ ;  /* 0x800000040b0b8290 */ /* 0x000fe4000fffe0ff */
[----:B------:R-:W-:Y:S02]  /*60d0*/  UIMAD UR7, UR43, UR8, UR38 ;  /* 0x000000082b0772a4 */ /* 0x000fe4000f8e0226 */
[----:B------:R-:W-:Y:S02]  /*60e0*/  @!UP0 UIMAD UR6, UR11, UR42, UR5 ;  /* 0x0000002a0b0682a4 */ /* 0x000fe4000f8e0205 */
[----:B------:R-:W-:Y:S01]  /*60f0*/  UIMAD UR4, UR58, UR9, UR37 ;  /* 0x000000093a0472a4 */ /* 0x000fe2000f8e0225 */
[----:B------:R-:W-:Y:S02]  /*6100*/  @!UP0 UMOV UR5, UR10 ;  /* 0x0000000a00058c82 */ /* 0x000fe40008000000 */
[----:B------:R-:W-:Y:S02]  /*6110*/  UIMAD UR38, UR5, UR43, UR7 ;  /* 0x0000002b052672a4 */ /* 0x000fe4000f8e0207 */
[----:B------:R-:W-:Y:S11]  /*6120*/  UIMAD UR37, UR6, UR58, UR4 ;  /* 0x0000003a062572a4 */ /* 0x000ff6000f8e0204 */
[----:B------:R-:W-:Y:S01]  /*6130*/  @!UPT UIADD3 URZ, UPT, UPT, URZ, URZ, URZ ;  /* 0x000000fffffff290 */ /* 0x000fe2000fffe0ff */
.L_x_106:
[----:B------:R-:W-:Y:S01]  /*6140*/  UISETP.NE.AND UP0, UPT, UR39, 0x1, UPT ;  /* 0x000000012700788c */ /* 0x000fe2000bf05270 */
[----:B------:R-:W-:Y:S01]  /*6150*/  LOP3.LUT P0, RZ, R60, 0x1b0, RZ, 0xc0, !PT ;  /* 0x000001b03cff7812 */ /* 0x000fe2000780c0ff */
[----:B------:R-:W-:Y:S01]  /*6160*/  USHF.L.U32 UR50, UR16, 0x7, URZ ;  /* 0x0000000710327899 */ /* 0x000fe200080006ff */
[----:B------:R-:W-:Y:S01]  /*6170*/  BSSY.RECONVERGENT B6, `(.L_x_107) ;  /* 0x0000034000067945 */ /* 0x000fe20003800200 */
[----:B------:R-:W-:Y:S01]  /*6180*/  USHF.L.U32 UR49, UR20, 0x6, URZ ;  /* 0x0000000614317899 */ /* 0x000fe200080006ff */
[----:B------:R-:W-:Y:S06]  /*6190*/  IADD3 R62, PT, PT, R62, 0x1, RZ ;  /* 0x000000013e3e7810 */ /* 0x000fec0007ffe0ff */
[----:B------:R-:W2:Y:S01]  /*61a0*/  @!UP0 LDCU.128 UR12, c[0x0][0xb10] ;  /* 0x00016200ff0c87ac */ /* 0x000ea20008000c00 */
[----:B------:R-:W3:Y:S01]  /*61b0*/  @!UP0 LDCU UR5, c[0x0][0xb0c] ;  /* 0x00016180ff0587ac */ /* 0x000ee20008000800 */
[----:B------:R-:W4:Y:S01]  /*61c0*/  @!UP0 LDCU UR10, c[0x0][0xb20] ;  /* 0x00016400ff0a87ac */ /* 0x000f220008000800 */
[----:B--2---:R-:W-:Y:S02]  /*61d0*/  UIMAD.WIDE.U32 UR8, UR38, UR12, URZ ;  /* 0x0000000c260872a5 */ /* 0x004fe4000f8e00ff */
[----:B------:R-:W-:Y:S02]  /*61e0*/  UIMAD.WIDE.U32 UR6, UR37, UR15, URZ ;  /* 0x0000000f250672a5 */ /* 0x000fe4000f8e00ff */
[----:B------:R-:W-:Y:S03]  /*61f0*/  @!UP0 UISETP.NE.AND UP1, UPT, UR14, 0x1, UPT ;  /* 0x000000010e00888c */ /* 0x000fe6000bf25270 */
[----:B------:R-:W-:Y:S01]  /*6200*/  @!UP0 UMOV UR4, UR9 ;  /* 0x0000000900048c82 */ /* 0x000fe20008000000 */
[----:B---3--:R-:W-:Y:S02]  /*6210*/  @!UP0 UISETP.NE.AND UP2, UPT, UR5, 0x1, UPT ;  /* 0x000000010500888c */ /* 0x008fe4000bf45270 */
[----:B------:R-:W-:Y:S01]  /*6220*/  @!UP0 USHF.R.U32.HI UR4, URZ, UR13, UR4 ;  /* 0x0000000dff048299 */ /* 0x000fe20008011604 */
[----:B------:R-:W-:Y:S02]  /*6230*/  @!UP0 UMOV UR6, UR7 ;  /* 0x0000000700068c82 */ /* 0x000fe40008000000 */
[----:B----4-:R-:W-:Y:S02]  /*6240*/  @!UP0 USHF.R.U32.HI UR6, URZ, UR10, UR6 ;  /* 0x0000000aff068299 */ /* 0x010fe40008011606 */
[----:B------:R-:W-:Y:S02]  /*6250*/  @!UP0 USEL UR7, UR38, UR4, !UP2 ;  /* 0x0000000426078287 */ /* 0x000fe4000d000000 */
[----:B------:R-:W-:Y:S04]  /*6260*/  @!UP0 USEL UR6, UR37, UR6, !UP1 ;  /* 0x0000000625068287 */ /* 0x000fe8000c800000 */
[----:B------:R-:W-:Y:S02]  /*6270*/  @!UP0 UIADD3 UR4, UPT, UPT, -UR7, UR6, URZ ;  /* 0x0000000607048290 */ /* 0x000fe4000fffe1ff */
[----:B------:R-:W-:Y:S02]  /*6280*/  @!UP0 UIADD3 UR6, UPT, UPT, UR7, -UR6, URZ ;  /* 0x8000000607068290 */ /* 0x000fe4000fffe0ff */
[----:B------:R-:W-:Y:S02]  /*6290*/  @!UP0 UIMAD UR38, UR4, UR5, UR38 ;  /* 0x00000005042682a4 */ /* 0x000fe4000f8e0226 */
[----:B------:R-:W-:Y:S01]  /*62a0*/  @!UP0 UIMAD UR37, UR6, UR14, UR37 ;  /* 0x0000000e062582a4 */ /* 0x000fe2000f8e0225 */
[----:B------:R-:W-:Y:S11]  /*62b0*/  @!P0 BRA `(.L_x_108) ;  /* 0x00000000007c8947 */ /* 0x000ff60003800000 */
[----:B------:R-:W2:Y:S01]  /*62c0*/  LDCU.64 UR8, c[0x4][0x80] ;  /* 0x01001000ff0877ac */ /* 0x000ea20008000a00 */
[----:B------:R-:W-:Y:S01]  /*62d0*/  MOV R2, 0x0 ;  /* 0x0000000000027802 */ /* 0x000fe20000000f00 */
[----:B------:R-:W-:Y:S02]  /*62e0*/  HFMA2 R12, -RZ, RZ, 0, 5.9604644775390625e-08 ;  /* 0x00000001ff0c7431 */ /* 0x000fe400000001ff */
[----:B------:R-:W-:Y:S01]  /*62f0*/  IMAD.MOV.U32 R8, RZ, RZ, 0x70 ;  /* 0x00000070ff087424 */ /* 0x000fe200078e00ff */
[----:B------:R3:W4:Y:S01]  /*6300*/  LDC.64 R14, c[0x4][R2] ;  /* 0x01000000020e7b82 */ /* 0x0007220000000a00 */
[----:B------:R-:W1:Y:S01]  /*6310*/  LDCU.64 UR6, c[0x4][0x88] ;  /* 0x01001100ff0677ac */ /* 0x000e620008000a00 */
[----:B------:R-:W-:Y:S01]  /*6320*/  IMAD.MOV.U32 R13, RZ, RZ, RZ ;  /* 0x000000ffff0d7224 */ /* 0x000fe200078e00ff */
[----:B------:R-:W1:Y:S01]  /*6330*/  LDCU.64 UR4, c[0x4][0x8] ;  /* 0x01000100ff0477ac */ /* 0x000e620008000a00 */
[----:B--2---:R-:W-:Y:S01]  /*6340*/  MOV R5, UR9 ;  /* 0x0000000900057c02 */ /* 0x004fe20008000f00 */
[----:B------:R-:W-:Y:S01]  /*6350*/  IMAD.U32 R4, RZ, RZ, UR8 ;  /* 0x00000008ff047e24 */ /* 0x000fe2000f8e00ff */
[----:B-1----:R-:W-:Y:S01]  /*6360*/  MOV R7, UR7 ;  /* 0x0000000700077c02 */ /* 0x002fe20008000f00 */
[----:B------:R-:W-:Y:S01]  /*6370*/  IMAD.U32 R6, RZ, RZ, UR6 ;  /* 0x00000006ff067e24 */ /* 0x000fe2000f8e00ff */
[----:B------:R-:W-:Y:S01]  /*6380*/  MOV R11, UR5 ;  /* 0x00000005000b7c02 */ /* 0x000fe20008000f00 */
[----:B------:R-:W-:Y:S02]  /*6390*/  IMAD.U32 R10, RZ, RZ, UR4 ;  /* 0x00000004ff0a7e24 */ /* 0x000fe4000f8e00ff */
[----:B------:R-:W-:Y:S07]  /*63a0*/  LEPC R20, `(.L_x_109) ;  /* 0x000000001014794e */ /* 0x000fee0000000000 */
[----:B---345:R-:W-:Y:S05]  /*63b0*/  CALL.ABS.NOINC R14 ;  /* 0x000000000e007343 */ /* 0x038fea0003c00000 */
.L_x_109:
[----:B------:R-:W1:Y:S01]  /*63c0*/  LDCU.64 UR8, c[0x4][0x80] ;  /* 0x01001000ff0877ac */ /* 0x000e620008000a00 */
[----:B------:R-:W2:Y:S01]  /*63d0*/  LDC.64 R2, c[0x4][R2] ;  /* 0x0100000002027b82 */ /* 0x000ea20000000a00 */
[----:B------:R-:W-:Y:S02]  /*63e0*/  HFMA2 R12, -RZ, RZ, 0, 5.9604644775390625e-08 ;  /* 0x00000001ff0c7431 */ /* 0x000fe400000001ff */
[----:B------:R-:W-:Y:S02]  /*63f0*/  IMAD.MOV.U32 R8, RZ, RZ, 0x70 ;  /* 0x00000070ff087424 */ /* 0x000fe400078e00ff */
[----:B------:R-:W-:Y:S01]  /*6400*/  IMAD.MOV.U32 R13, RZ, RZ, RZ ;  /* 0x000000ffff0d7224 */ /* 0x000fe200078e00ff */
[----:B------:R-:W3:Y:S01]  /*6410*/  LDCU.64 UR6, c[0x4][0x88] ;  /* 0x01001100ff0677ac */ /* 0x000ee20008000a00 */
[----:B------:R-:W4:Y:S01]  /*6420*/  LDCU.64 UR4, c[0x4][0x8] ;  /* 0x01000100ff0477ac */ /* 0x000f220008000a00 */
[----:B-1----:R-:W-:Y:S02]  /*6430*/  MOV R4, UR8 ;  /* 0x0000000800047c02 */ /* 0x002fe40008000f00 */
[----:B------:R-:W-:Y:S02]  /*6440*/  MOV R5, UR9 ;  /* 0x0000000900057c02 */ /* 0x000fe40008000f00 */
[----:B---3--:R-:W-:Y:S01]  /*6450*/  MOV R7, UR7 ;  /* 0x0000000700077c02 */ /* 0x008fe20008000f00 */
[----:B------:R-:W-:Y:S01]  /*6460*/  IMAD.U32 R6, RZ, RZ, UR6 ;  /* 0x00000006ff067e24 */ /* 0x000fe2000f8e00ff */
[----:B----4-:R-:W-:Y:S01]  /*6470*/  MOV R11, UR5 ;  /* 0x00000005000b7c02 */ /* 0x010fe20008000f00 */
[----:B------:R-:W-:Y:S02]  /*6480*/  IMAD.U32 R10, RZ, RZ, UR4 ;  /* 0x00000004ff0a7e24 */ /* 0x000fe4000f8e00ff */
[----:B------:R-:W-:Y:S07]  /*6490*/  LEPC R20, `(.L_x_108) ;  /* 0x000000001014794e */ /* 0x000fee0000000000 */
[----:B--2---:R-:W-:Y:S05]  /*64a0*/  CALL.ABS.NOINC R2 ;  /* 0x0000000002007343 */ /* 0x004fea0003c00000 */
.L_x_108:
[----:B------:R-:W-:Y:S05]  /*64b0*/  BSYNC.RECONVERGENT B6 ;  /* 0x0000000000067941 */ /* 0x000fea0003800200 */
.L_x_107:
[----:B------:R-:W-:Y:S02]  /*64c0*/  R2UR UR6, R59 ;  /* 0x000000003b0672ca */ /* 0x000fe400000e0000 */
[----:B------:R-:W-:Y:S02]  /*64d0*/  R2UR UR5, R73 ;  /* 0x00000000490572ca */ /* 0x000fe400000e0000 */
[----:B------:R-:W-:Y:S02]  /*64e0*/  R2UR UR4, R72 ;  /* 0x00000000480472ca */ /* 0x000fe400000e0000 */
[----:B------:R-:W-:Y:S02]  /*64f0*/  ISETP.NE.U32.AND P4, PT, R54, RZ, PT ;  /* 0x000000ff3600720c */ /* 0x000fe40003f85070 */
[----:B------:R-:W-:Y:S02]  /*6500*/  ISETP.NE.U32.AND P2, PT, RZ, UR54, PT ;  /* 0x00000036ff007c0c */ /* 0x000fe4000bf45070 */
[----:B------:R-:W-:Y:S02]  /*6510*/  ISETP.NE.AND.EX P4, PT, R55, RZ, PT, P4 ;  /* 0x000000ff3700720c */ /* 0x000fe40003f85340 */
[----:B------:R-:W-:Y:S01]  /*6520*/  ISETP.NE.AND.EX P2, PT, RZ, UR55, PT, P2 ;  /* 0x00000037ff007c0c */ /* 0x000fe2000bf45320 */
[----:B------:R-:W-:Y:S02]  /*6530*/  UISETP.NE.AND UP2, UPT, UR6, URZ, UPT ;  /* 0x000000ff0600728c */ /* 0x000fe4000bf45270 */
[----:B------:R-:W-:Y:S04]  /*6540*/  UISETP.NE.U32.AND UP0, UPT, UR5, URZ, UPT ;  /* 0x000000ff0500728c */ /* 0x000fe8000bf05070 */
[----:B------:R-:W-:Y:S01]  /*6550*/  UISETP.NE.AND.EX UP1, UPT, UR4, URZ, UPT, UP0 ;  /* 0x000000ff0400728c */ /* 0x000fe2000bf25300 */
[----:B------:R-:W-:Y:S01]  /*6560*/  PLOP3.LUT P1, PT, PT, PT, UP2, 0x80, 0x8 ;  /* 0x000000000008781c */ /* 0x000fe20003f2f028 */
[----:B------:R-:W-:Y:S03]  /*6570*/  UPLOP3.LUT UP0, UPT, UPT, UPT, UPT, 0x40, 0x4 ;  /* 0x000000000004789c */ /* 0x000fe60003f0e870 */
[----:B------:R-:W-:Y:S06]  /*6580*/  @UP2 UPLOP3.LUT UP0, UPT, UPT, UPT, UP1, 0x80, 0x8 ;  /* 0x000000000008289c */ /* 0x000fec0003f0f010 */
[----:B------:R-:W-:Y:S01]  /*6590*/  PLOP3.LUT P0, PT, PT, PT, UP0, 0x80, 0x8 ;  /* 0x000000000008781c */ /* 0x000fe20003f0f008 */
[----:B------:R-:W-:Y:S01]  /*65a0*/  @!UPT UIADD3 URZ, UPT, UPT, URZ, URZ, URZ ;  /* 0x000000fffffff290 */ /* 0x000fe2000fffe0ff */
[----:B------:R-:W-:Y:S11]  /*65b0*/  BRA.U !UP1, `(.L_x_110) ;  /* 0x0000000109407547 */ /* 0x000ff6000b800000 */
[----:B------:R-:W-:Y:S01]  /*65c0*/  UISETP.NE.U32.AND UP0, UPT, UR54, URZ, UPT ;  /* 0x000000ff3600728c */ /* 0x000fe2000bf05070 */
[----:B------:R-:W-:Y:S01]  /*65d0*/  R2UR UR6, R73 ;  /* 0x00000000490672ca */ /* 0x000fe200000e0000 */
[----:B------:R-:W2:Y:S01]  /*65e0*/  LDCU.64 UR8, c[0x0][0x358] ;  /* 0x00006b00ff0877ac */ /* 0x000ea20008000a00 */
[----:B------:R-:W-:Y:S02]  /*65f0*/  HFMA2 R56, -RZ, RZ, 0, 5.9604644775390625e-08 ;  /* 0x00000001ff387431 */ /* 0x000fe400000001ff */
[----:B-1----:R-:W-:Y:S01]  /*6600*/  IMAD.MOV.U32 R0, RZ, RZ, 0x1 ;  /* 0x00000001ff007424 */ /* 0x002fe200078e00ff */
[----:B------:R-:W-:Y:S06]  /*6610*/  UISETP.NE.AND.EX UP0, UPT, UR55, URZ, UPT, UP0 ;  /* 0x000000ff3700728c */ /* 0x000fec000bf05300 */
[----:B------:R-:W-:Y:S05]  /*6620*/  PLOP3.LUT P3, PT, PT, PT, UP0, 0x80, 0x8 ;  /* 0x000000000008781c */ /* 0x000fea0003f6f008 */
[----:B------:R-:W1:Y:S01]  /*6630*/  @UP0 LDCU.64 UR4, c[0x0][0x888] ;  /* 0x00011100ff0407ac */ /* 0x000e620008000a00 */
[----:B------:R-:W-:Y:S07]  /*6640*/  @UP0 UIMAD UR6, UR36, UR6, URZ ;  /* 0x00000006240602a4 */ /* 0x000fee000f8e02ff */
[----:B------:R-:W-:Y:S01]  /*6650*/  @!P3 PRMT R56, R0, 0x7610, R56 ;  /* 0x000076100038b816 */ /* 0x000fe20000000038 */
[----:B-1----:R-:W-:Y:S06]  /*6660*/  @UP0 UIMAD.WIDE UR4, UR6, 0x4, UR4 ;  /* 0x00000004060408a5 */ /* 0x002fec000f8e0204 */
[----:B------:R-:W-:Y:S02]  /*6670*/  IMAD.U32 R2, RZ, RZ, UR4 ;  /* 0x00000004ff027e24 */ /* 0x000fe4000f8e00ff */
[----:B------:R-:W-:Y:S03]  /*6680*/  IMAD.U32 R3, RZ, RZ, UR5 ;  /* 0x00000005ff037e24 */ /* 0x000fe6000f8e00ff */
[----:B------:R-:W1:Y:S02]  /*6690*/  @!UP0 LDCU UR4, c[0x0][0x880] ;  /* 0x00011000ff0487ac */ /* 0x000e640008000800 */
[----:B--2--5:R2:W5:Y:S02]  /*66a0*/  @P3 LDG.E R27, desc[UR8][R2.64] ;  /* 0x00000008021b3981 */ /* 0x024564000c1e1900 */
[----:B-12---:R-:W-:Y:S02]  /*66b0*/  @!P3 MOV R27, UR4 ;  /* 0x00000004001bbc02 */ /* 0x006fe40008000f00 */
.L_x_110:
[----:B------:R-:W-:Y:S05]  /*66c0*/  @!P4 BRA `(.L_x_111) ;  /* 0x000000000024c947 */ /* 0x000fea0003800000 */
[----:B------:R-:W-:Y:S01]  /*66d0*/  ISETP.NE.U32.AND P3, PT, R52, RZ, PT ;  /* 0x000000ff3400720c */ /* 0x000fe20003f65070 */
[----:B------:R-:W2:Y:S03]  /*66e0*/  LDCU.64 UR4, c[0x0][0x358] ;  /* 0x00006b00ff0477ac */ /* 0x000ea60008000a00 */
[----:B------:R-:W-:Y:S11]  /*66f0*/  ISETP.NE.AND.EX P3, PT, R53, RZ, PT, P3 ;  /* 0x000000ff3500720c */ /* 0x000ff60003f65330 */
[----:B------:R-:W-:Y:S02]  /*6700*/  @!UPT UIADD3 URZ, UPT, UPT, URZ, URZ, URZ ;  /* 0x000000fffffff290 */ /* 0x000fe4000fffe0ff */
[----:B------:R-:W3:Y:S01]  /*6710*/  @P3 LDC.64 R2, c[0x0][0x8a8] ;  /* 0x00022a00ff023b82 */ /* 0x000ee20000000a00 */
[----:B-1----:R-:W-:Y:S04]  /*6720*/  @P3 IMAD R0, R54, UR36, RZ ;  /* 0x0000002436003c24 */ /* 0x002fe8000f8e02ff */
[----:B---3--:R-:W-:Y:S05]  /*6730*/  @P3 IMAD.WIDE R2, R0, 0x4, R2 ;  /* 0x0000000400023825 */ /* 0x008fea00078e0202 */
[----:B--2--5:R2:W5:Y:S02]  /*6740*/  @P3 LDG.E R24, desc[UR4][R2.64] ;  /* 0x0000000402183981 */ /* 0x024564000c1e1900 */
[----:B--2---:R-:W3:Y:S02]  /*6750*/  @!P3 LDC R24, c[0x0][0x8a0] ;  /* 0x00022800ff18bb82 */ /* 0x004ee40000000800 */
.L_x_111:
[----:B-----5:R-:W-:Y:S01]  /*6760*/  FSETP.NEU.AND P3, PT, R27, RZ, PT ;  /* 0x000000ff1b00720b */ /* 0x020fe20003f6d000 */
[----:B------:R-:W-:Y:S01]  /*6770*/  BSSY B1, `(.L_x_112) ;  /* 0x0000039000017945 */ /* 0x000fe20003800000 */
[----:B------:R-:W-:Y:S01]  /*6780*/  SEL R3, RZ, 0xffffffff, P2 ;  /* 0xffffffffff037807 */ /* 0x000fe20001000000 */
[----:B------:R-:W-:Y:S01]  /*6790*/  IMAD.MOV.U32 R35, RZ, RZ, 0x1 ;  /* 0x00000001ff237424 */ /* 0x000fe200078e00ff */
[----:B------:R-:W-:Y:S01]  /*67a0*/  @P1 LOP3.LUT P2, RZ, R56, 0xff, RZ, 0xc0, !PT ;  /* 0x000000ff38ff1812 */ /* 0x000fe2000784c0ff */
[----:B------:R-:W-:Y:S01]  /*67b0*/  IMAD R25, R22, 0x40, R23 ;  /* 0x0000004016197824 */ /* 0x000fe200078e0217 */
[----:B------:R-:W-:Y:S01]  /*67c0*/  @P1 SEL R2, RZ, 0xffffffff, P3 ;  /* 0xffffffffff021807 */ /* 0x000fe20001800000 */
[----:B------:R-:W-:Y:S01]  /*67d0*/  IMAD R63, R70, -0x10, R68 ;  /* 0xfffffff0463f7824 */ /* 0x000fe200078e0244 */
[----:B------:R-:W-:Y:S01]  /*67e0*/  LOP3.LUT R66, R66, 0x1, RZ, 0x3c, !PT ;  /* 0x0000000142427812 */ /* 0x000fe200078e3cff */
[----:B------:R-:W-:Y:S01]  /*67f0*/  IMAD.MOV.U32 R34, RZ, RZ, RZ ;  /* 0x000000ffff227224 */ /* 0x000fe200078e00ff */
[----:B------:R-:W-:Y:S02]  /*6800*/  @P0 SEL R2, R3, R2, !P2 ;  /* 0x0000000203020207 */ /* 0x000fe40005000000 */
[----:B------:R-:W-:Y:S02]  /*6810*/  CS2R R38, SRZ ;  /* 0x0000000000267805 */ /* 0x000fe4000001ff00 */
[----:B------:R-:W-:Y:S02]  /*6820*/  LEA R75, R22, UR44, 0x3 ;  /* 0x0000002c164b7c11 */ /* 0x000fe4000f8e18ff */
[----:B------:R-:W-:Y:S02]  /*6830*/  CS2R R36, SRZ ;  /* 0x0000000000247805 */ /* 0x000fe4000001ff00 */
[----:B------:R-:W-:Y:S02]  /*6840*/  @P1 LOP3.LUT R2, R2, 0x1, RZ, 0xc0, !PT ;  /* 0x0000000102021812 */ /* 0x000fe400078ec0ff */
[----:B------:R-:W-:Y:S02]  /*6850*/  CS2R R42, SRZ ;  /* 0x00000000002a7805 */ /* 0x000fe4000001ff00 */
[----:B-1----:R-:W-:Y:S02]  /*6860*/  SHF.L.U32 R0, R65, 0x1f, RZ ;  /* 0x0000001f41007819 */ /* 0x002fe400000006ff */
[----:B------:R-:W-:Y:S02]  /*6870*/  CS2R R40, SRZ ;  /* 0x0000000000287805 */ /* 0x000fe4000001ff00 */
[----:B------:R-:W-:Y:S02]  /*6880*/  ISETP.NE.U32.OR P5, PT, R2, 0x1, !P1 ;  /* 0x000000010200780c */ /* 0x000fe40004fa5470 */
[----:B------:R-:W-:Y:S02]  /*6890*/  CS2R R46, SRZ ;  /* 0x00000000002e7805 */ /* 0x000fe4000001ff00 */
[----:B------:R-:W-:Y:S02]  /*68a0*/  PLOP3.LUT P2, PT, PT, PT, UP1, 0x80, 0x8 ;  /* 0x000000000008781c */ /* 0x000fe40003f4f018 */
[----:B------:R-:W-:Y:S02]  /*68b0*/  CS2R R44, SRZ ;  /* 0x00000000002c7805 */ /* 0x000fe4000001ff00 */
[----:B------:R-:W-:Y:S02]  /*68c0*/  LOP3.LUT P4, R61, R56, 0xff, RZ, 0xc0, !PT ;  /* 0x000000ff383d7812 */ /* 0x000fe4000788c0ff */
[----:B------:R-:W-:Y:S02]  /*68d0*/  CS2R R50, SRZ ;  /* 0x0000000000327805 */ /* 0x000fe4000001ff00 */
[----:B------:R-:W-:Y:S02]  /*68e0*/  SEL R2, RZ, 0xffffffff, P3 ;  /* 0xffffffffff027807 */ /* 0x000fe40001800000 */
[----:B------:R-:W-:Y:S02]  /*68f0*/  CS2R R48, SRZ ;  /* 0x0000000000307805 */ /* 0x000fe4000001ff00 */
[----:B------:R-:W-:Y:S02]  /*6900*/  P2R R74, PR, RZ, 0x20 ;  /* 0x00000020ff4a7803 */ /* 0x000fe40000000000 */
[----:B------:R-:W-:Y:S02]  /*6910*/  @P5 SHF.L.U32 R4, R66, 0x1f, RZ ;  /* 0x0000001f42045819 */ /* 0x000fe400000006ff */
[----:B------:R-:W-:Y:S02]  /*6920*/  @P2 SEL R2, R3, R2, !P4 ;  /* 0x0000000203022207 */ /* 0x000fe40006000000 */
[----:B------:R-:W1:Y:S02]  /*6930*/  @P5 SYNCS.PHASECHK.TRANS64.TRYWAIT P1, [UR44+0x40], R4 ;  /* 0x00004004ff0055a7 */ /* 0x000e64000802112c */
[----:B------:R-:W-:Y:S04]  /*6940*/  LOP3.LUT R2, R2, 0x1, RZ, 0xc0, !PT ;  /* 0x0000000102027812 */ /* 0x000fe800078ec0ff */
[----:B------:R-:W-:Y:S04]  /*6950*/  ISETP.NE.U32.AND P2, PT, R2, 0x1, PT ;  /* 0x000000010200780c */ /* 0x000fe80003f45070 */
[----:B------:R-:W-:Y:S01]  /*6960*/  P2R R76, PR, RZ, 0x4 ;  /* 0x00000004ff4c7803 */ /* 0x000fe20000000000 */
[----:B------:R2:W4:Y:S01]  /*6970*/  SYNCS.PHASECHK.TRANS64.TRYWAIT P0, [R75+URZ+0xb0], R0 ;  /* 0x0000b0004b0075a7 */ /* 0x00052200080011ff */
[----:B-1----:R-:W-:Y:S01]  /*6980*/  @P5 SEL R35, RZ, 0x1, !P1 ;  /* 0x00000001ff235807 */ /* 0x002fe20004800000 */
[----:B--2---:R-:W-:Y:S06]  /*6990*/  @!P5 BRA `(.L_x_113) ;  /* 0x000000000058d947 */ /* 0x004fec0003800000 */
[----:B------:R-:W-:Y:S01]  /*69a0*/  IMAD.MOV.U32 R39, RZ, RZ, RZ ;  /* 0x000000ffff277224 */ /* 0x000fe200078e00ff */
[----:B------:R-:W-:Y:S01]  /*69b0*/  ISETP.NE.AND P1, PT, R35, RZ, PT ;  /* 0x000000ff2300720c */ /* 0x000fe20003f25270 */
[----:B------:R-:W-:Y:S01]  /*69c0*/  BSSY B0, `(.L_x_114) ;  /* 0x000000c000007945 */ /* 0x000fe20003800000 */
[----:B------:R-:W-:Y:S02]  /*69d0*/  CS2R R50, SRZ ;  /* 0x0000000000327805 */ /* 0x000fe4000001ff00 */
[----:B------:R-:W-:Y:S02]  /*69e0*/  CS2R R48, SRZ ;  /* 0x0000000000307805 */ /* 0x000fe4000001ff00 */
[----:B------:R-:W-:Y:S02]  /*69f0*/  CS2R R46, SRZ ;  /* 0x00000000002e7805 */ /* 0x000fe4000001ff00 */
[----:B------:R-:W-:Y:S02]  /*6a00*/  CS2R R44, SRZ ;  /* 0x00000000002c7805 */ /* 0x000fe4000001ff00 */
[----:B------:R-:W-:Y:S02]  /*6a10*/  CS2R R42, SRZ ;  /* 0x00000000002a7805 */ /* 0x000fe4000001ff00 */
[----:B------:R-:W-:Y:S02]  /*6a20*/  CS2R R40, SRZ ;  /* 0x0000000000287805 */ /* 0x000fe4000001ff00 */
[----:B------:R-:W-:Y:S01]  /*6a30*/  CS2R R36, SRZ ;  /* 0x0000000000247805 */ /* 0x000fe2000001ff00 */
[----:B------:R-:W-:Y:S06]  /*6a40*/  @P1 BRA `(.L_x_115) ;  /* 0x00000000000c1947 */ /* 0x000fec0003800000 */
[----:B------:R-:W-:Y:S04]  /*6a50*/  SHF.L.U32 R3, R66, 0x1f, RZ ;  /* 0x0000001f42037819 */ /* 0x000fe800000006ff */
[----:B------:R-:W1:Y:S02]  /*6a60*/  SYNCS.PHASECHK.TRANS64.TRYWAIT P1, [UR44+0x40], R3 ;  /* 0x00004003ff0075a7 */ /* 0x000e64000802112c */
[----:B-1----:R-:W-:Y:S05]  /*6a70*/  @!P1 BRA `(.L_x_116) ;  /* 0x0000003000c89947 */ /* 0x002fea0003800000 */
.L_x_115:
[----:B------:R-:W-:Y:S05]  /*6a80*/  BSYNC B0 ;  /* 0x0000000000007941 */ /* 0x000fea0003800000 */
.L_x_114:
[----:B------:R-:W-:Y:S01]  /*6a90*/  ISETP.NE.AND P1, PT, R76, RZ, PT ;  /* 0x000000ff4c00720c */ /* 0x000fe20003f25270 */
[----:B------:R-:W-:Y:S11]  /*6aa0*/  HFMA2 R34, -RZ, RZ, 0, 5.9604644775390625e-08 ;  /* 0x00000001ff227431 */ /* 0x000ff600000001ff */
[----:B------:R-:W-:Y:S01]  /*6ab0*/  @!UPT UIADD3 URZ, UPT, UPT, URZ, URZ, URZ ;  /* 0x000000fffffff290 */ /* 0x000fe2000fffe0ff */
[----:B------:R2:W1:Y:S04]  /*6ac0*/  @P1 LDS.128 R48, [R69] ;  /* 0x0000000045301984 */ /* 0x0004680000000c00 */
[----:B------:R2:W1:Y:S04]  /*6ad0*/  @P1 LDS.128 R44, [R68+0x10] ;  /* 0x00001000442c1984 */ /* 0x0004680000000c00 */
[----:B------:R2:W1:Y:S04]  /*6ae0*/  @P1 LDS.128 R40, [R67+0x20] ;  /* 0x0000200043281984 */ /* 0x0004680000000c00 */
[----:B------:R2:W1:Y:S02]  /*6af0*/  @P1 LDS.128 R36, [R63+0x30] ;  /* 0x000030003f241984 */ /* 0x0004640000000c00 */
.L_x_113:
[----:B------:R-:W-:Y:S05]  /*6b00*/  BSYNC B1 ;  /* 0x0000000000017941 */ /* 0x000fea0003800000 */
.L_x_112:
[----:B-1----:R-:W-:Y:S04]  /*6b10*/  SHF.R.U32.HI R2, RZ, 0x15, R25 ;  /* 0x00000015ff027819 */ /* 0x002fe80000011619 */
[----:B------:R-:W-:Y:S01]  /*6b20*/  LOP3.LUT P1, RZ, R2, 0x3, R57, 0x48, !PT ;  /* 0x0000000302ff7812 */ /* 0x000fe20007824839 */
[----:B------:R-:W-:Y:S01]  /*6b30*/  @!UPT UIADD3 URZ, UPT, UPT, URZ, URZ, URZ ;  /* 0x000000fffffff290 */ /* 0x000fe2000fffe0ff */
[----:B----4-:R-:W-:Y:S11]  /*6b40*/  @P0 BRA `(.L_x_117) ;  /* 0x0000000000080947 */ /* 0x010ff60003800000 */
[----:B------:R-:W1:Y:S02]  /*6b50*/  SYNCS.PHASECHK.TRANS64.TRYWAIT P0, [R75+URZ+0xb0], R0 ;  /* 0x0000b0004b0075a7 */ /* 0x000e6400080011ff */
[----:B-1----:R-:W-:Y:S05]  /*6b60*/  @!P0 BRA `(.L_x_118) ;  /* 0x0000003000a48947 */ /* 0x002fea0003800000 */
.L_x_117:
[----:B------:R-:W-:Y:S05]  /*6b70*/  @!P1 BRA `(.L_x_119) ;  /* 0x0000000000409947 */ /* 0x000fea0003800000 */
[----:B------:R-:W4:Y:S01]  /*6b80*/  LDCU.64 UR8, c[0x4][0x70] ;  /* 0x01000e00ff0877ac */ /* 0x000f220008000a00 */
[----:B------:R-:W-:Y:S01]  /*6b90*/  MOV R3, 0x0 ;  /* 0x0000000000037802 */ /* 0x000fe20000000f00 */
[----:B------:R-:W-:Y:S02]  /*6ba0*/  HFMA2 R12, -RZ, RZ, 0, 5.9604644775390625e-08 ;  /* 0x00000001ff0c7431 */ /* 0x000fe400000001ff */
[----:B------:R-:W-:Y:S02]  /*6bb0*/  IMAD.MOV.U32 R8, RZ, RZ, 0x192 ;  /* 0x00000192ff087424 */ /* 0x000fe400078e00ff */
[----:B------:R-:W-:Y:S01]  /*6bc0*/  IMAD.MOV.U32 R13, RZ, RZ, RZ ;  /* 0x000000ffff0d7224 */ /* 0x000fe200078e00ff */
[----:B------:R-:W5:Y:S01]  /*6bd0*/  LDCU.64 UR6, c[0x4][0x78] ;  /* 0x01000f00ff0677ac */ /* 0x000f620008000a00 */
[----:B------:R-:W1:Y:S01]  /*6be0*/  LDC.64 R2, c[0x4][R3] ;  /* 0x0100000003027b82 */ /* 0x000e620000000a00 */
[----:B------:R-:W2:Y:S01]  /*6bf0*/  LDCU.64 UR4, c[0x4][0x10] ;  /* 0x01000200ff0477ac */ /* 0x000ea20008000a00 */
[----:B----4-:R-:W-:Y:S01]  /*6c00*/  MOV R5, UR9 ;  /* 0x0000000900057c02 */ /* 0x010fe20008000f00 */
[----:B------:R-:W-:Y:S01]  /*6c10*/  IMAD.U32 R4, RZ, RZ, UR8 ;  /* 0x00000008ff047e24 */ /* 0x000fe2000f8e00ff */
[----:B-----5:R-:W-:Y:S01]  /*6c20*/  MOV R7, UR7 ;  /* 0x0000000700077c02 */ /* 0x020fe20008000f00 */
[----:B------:R-:W-:Y:S01]  /*6c30*/  IMAD.U32 R6, RZ, RZ, UR6 ;  /* 0x00000006ff067e24 */ /* 0x000fe2000f8e00ff */
[----:B--2---:R-:W-:Y:S01]  /*6c40*/  MOV R11, UR5 ;  /* 0x00000005000b7c02 */ /* 0x004fe20008000f00 */
[----:B------:R-:W-:Y:S02]  /*6c50*/  IMAD.U32 R10, RZ, RZ, UR4 ;  /* 0x00000004ff0a7e24 */ /* 0x000fe4000f8e00ff */
[----:B------:R-:W-:Y:S07]  /*6c60*/  LEPC R20, `(.L_x_119) ;  /* 0x000000001014794e */ /* 0x000fee0000000000 */
[----:B-1-3--:R-:W-:Y:S05]  /*6c70*/  CALL.ABS.NOINC R2 ;  /* 0x0000000002007343 */ /* 0x00afea0003c00000 */
.L_x_119:
[----:B------:R-:W-:Y:S01]  /*6c80*/  LOP3.LUT R20, R48, 0xffffe000, RZ, 0xc0, !PT ;  /* 0xffffe00030147812 */ /* 0x000fe200078ec0ff */
[----:B------:R-:W-:Y:S05]  /*6c90*/  WARPSYNC.ALL ;  /* 0x0000000000007948 */ /* 0x000fea0003800000 */
[----:B------:R-:W-:Y:S01]  /*6ca0*/  R2UR UR4, R25 ;  /* 0x00000000190472ca */ /* 0x000fe200000e0000 */
[----:B------:R-:W-:Y:S01]  /*6cb0*/  BSSY.RECONVERGENT B0, `(.L_x_120) ;  /* 0x0000058000007945 */ /* 0x000fe20003800200 */
[----:B------:R-:W-:Y:S02]  /*6cc0*/  LOP3.LUT R21, R49, 0xffffe000, RZ, 0xc0, !PT ;  /* 0xffffe00031157812 */ /* 0x000fe400078ec0ff */
[----:B------:R-:W-:Y:S02]  /*6cd0*/  LOP3.LUT R26, R50, 0xffffe000, RZ, 0xc0, !PT ;  /* 0xffffe000321a7812 */ /* 0x000fe400078ec0ff */
[----:B------:R-:W-:Y:S02]  /*6ce0*/  LOP3.LUT R33, R44, 0xffffe000, RZ, 0xc0, !PT ;  /* 0xffffe0002c217812 */ /* 0x000fe400078ec0ff */
[----:B------:R-:W-:Y:S05]  /*6cf0*/  ISETP.NE.AND P0, PT, R71, RZ, PT ;  /* 0x000000ff4700720c */ /* 0x000fea0003f05270 */
[----:B------:R-:W1:Y:S02]  /*6d00*/  LDTM.x16 R4, tmem[UR4] ;  /* 0x00000004000479ee */ /* 0x000e640008240000 */
[C---:B-1-3--:R-:W-:Y:S01]  /*6d10*/  FMUL R0, R24.reuse, R4 ;  /* 0x0000000418007220 */ /* 0x04afe20000400000 */
[C---:B------:R-:W-:Y:S01]  /*6d20*/  FMUL R2, R24.reuse, R5 ;  /* 0x0000000518027220 */ /* 0x040fe20000400000 */
[C---:B------:R-:W-:Y:S01]  /*6d30*/  FMUL R3, R24.reuse, R6 ;  /* 0x0000000618037220 */ /* 0x040fe20000400000 */
[----:B------:R-:W-:Y:S01]  /*6d40*/  FMUL R7, R24, R7 ;  /* 0x0000000718077220 */ /* 0x000fe20000400000 */
[----:B------:R-:W-:Y:S01]  /*6d50*/  FFMA R28, R27, R20, R0 ;  /* 0x000000141b1c7223 */ /* 0x000fe20000000000 */
[----:B------:R-:W-:Y:S01]  /*6d60*/  LOP3.LUT R20, R51, 0xffffe000, RZ, 0xc0, !PT ;  /* 0xffffe00033147812 */ /* 0x000fe200078ec0ff */
[C---:B------:R-:W-:Y:S01]  /*6d70*/  FFMA R29, R27.reuse, R21, R2 ;  /* 0x000000151b1d7223 */ /* 0x040fe20000000002 */
[----:B------:R-:W-:Y:S01]  /*6d80*/  LOP3.LUT R21, R46, 0xffffe000, RZ, 0xc0, !PT ;  /* 0xffffe0002e157812 */ /* 0x000fe200078ec0ff */
[----:B------:R-:W-:Y:S01]  /*6d90*/  FFMA R30, R27, R26, R3 ;  /* 0x0000001a1b1e7223 */ /* 0x000fe20000000003 */
[----:B------:R-:W-:Y:S01]  /*6da0*/  LOP3.LUT R26, R45, 0xffffe000, RZ, 0xc0, !PT ;  /* 0xffffe0002d1a7812 */ /* 0x000fe200078ec0ff */
[----:B------:R-:W-:Y:S01]  /*6db0*/  FFMA R31, R27, R20, R7 ;  /* 0x000000141b1f7223 */ /* 0x000fe20000000007 */
[----:B------:R-:W-:Y:S01]  /*6dc0*/  LOP3.LUT R20, R47, 0xffffe000, RZ, 0xc0, !PT ;  /* 0xffffe0002f147812 */ /* 0x000fe200078ec0ff */
[C---:B------:R-:W-:Y:S01]  /*6dd0*/  FMUL R4, R24.reuse, R8 ;  /* 0x0000000818047220 */ /* 0x040fe20000400000 */
[----:B------:R-:W-:Y:S01]  /*6de0*/  F2FP.TF32.F32.PACK_B R28, R28 ;  /* 0x0000001cff1c723e */ /* 0x000fe200024050ff */
[C---:B------:R-:W-:Y:S01]  /*6df0*/  FMUL R5, R24.reuse, R9 ;  /* 0x0000000918057220 */ /* 0x040fe20000400000 */
[----:B------:R-:W-:Y:S01]  /*6e00*/  F2FP.TF32.F32.PACK_B R29, R29 ;  /* 0x0000001dff1d723e */ /* 0x000fe200024050ff */
[C---:B------:R-:W-:Y:S01]  /*6e10*/  FMUL R6, R24.reuse, R10 ;  /* 0x0000000a18067220 */ /* 0x040fe20000400000 */
[----:B------:R-:W-:Y:S01]  /*6e20*/  FMUL R11, R24, R11 ;  /* 0x0000000b180b7220 */ /* 0x000fe20000400000 */
[----:B------:R-:W-:Y:S01]  /*6e30*/  F2FP.TF32.F32.PACK_B R30, R30 ;  /* 0x0000001eff1e723e */ /* 0x000fe200024050ff */
[C---:B------:R-:W-:Y:S01]  /*6e40*/  FFMA R4, R27.reuse, R33, R4 ;  /* 0x000000211b047223 */ /* 0x040fe20000000004 */
[----:B------:R-:W-:Y:S01]  /*6e50*/  F2FP.TF32.F32.PACK_B R31, R31 ;  /* 0x0000001fff1f723e */ /* 0x000fe200024050ff */
[C---:B------:R-:W-:Y:S01]  /*6e60*/  FFMA R5, R27.reuse, R26, R5 ;  /* 0x0000001a1b057223 */ /* 0x040fe20000000005 */
[C---:B------:R-:W-:Y:S01]  /*6e70*/  FFMA R6, R27.reuse, R21, R6 ;  /* 0x000000151b067223 */ /* 0x040fe20000000006 */
[----:B------:R-:W-:Y:S01]  /*6e80*/  FFMA R7, R27, R20, R11 ;  /* 0x000000141b077223 */ /* 0x000fe2000000000b */
[----:B------:R-:W-:Y:S01]  /*6e90*/  LOP3.LUT R33, R40, 0xffffe000, RZ, 0xc0, !PT ;  /* 0xffffe00028217812 */ /* 0x000fe200078ec0ff */
[----:B------:R1:W-:Y:S01]  /*6ea0*/  STS.128 [R69], R28 ;  /* 0x0000001c45007388 */ /* 0x0003e20000000c00 */
[----:B------:R-:W-:Y:S01]  /*6eb0*/  LOP3.LUT R26, R41, 0xffffe000, RZ, 0xc0, !PT ;  /* 0xffffe000291a7812 */ /* 0x000fe200078ec0ff */
[C---:B------:R-:W-:Y:S01]  /*6ec0*/  FMUL R8, R24.reuse, R12 ;  /* 0x0000000c18087220 */ /* 0x040fe20000400000 */
[----:B------:R-:W-:Y:S01]  /*6ed0*/  FMUL R9, R24, R13 ;  /* 0x0000000d18097220 */ /* 0x000fe20000400000 */
[----:B------:R-:W-:Y:S01]  /*6ee0*/  LOP3.LUT R21, R42, 0xffffe000, RZ, 0xc0, !PT ;  /* 0xffffe0002a157812 */ /* 0x000fe200078ec0ff */
[C---:B------:R-:W-:Y:S01]  /*6ef0*/  FMUL R10, R24.reuse, R14 ;  /* 0x0000000e180a7220 */ /* 0x040fe20000400000 */
[----:B------:R-:W-:Y:S01]  /*6f00*/  LOP3.LUT R20, R43, 0xffffe000, RZ, 0xc0, !PT ;  /* 0xffffe0002b147812 */ /* 0x000fe200078ec0ff */
[----:B------:R-:W-:Y:S01]  /*6f10*/  FMUL R15, R24, R15 ;  /* 0x0000000f180f7220 */ /* 0x000fe20000400000 */
[----:B------:R-:W-:Y:S01]  /*6f20*/  F2FP.TF32.F32.PACK_B R4, R4 ;  /* 0x00000004ff04723e */ /* 0x000fe200024050ff */
[C---:B------:R-:W-:Y:S01]  /*6f30*/  FFMA R8, R27.reuse, R33, R8 ;  /* 0x000000211b087223 */ /* 0x040fe20000000008 */
[----:B------:R-:W-:Y:S01]  /*6f40*/  F2FP.TF32.F32.PACK_B R5, R5 ;  /* 0x00000005ff05723e */ /* 0x000fe200024050ff */
[C---:B------:R-:W-:Y:S01]  /*6f50*/  FFMA R9, R27.reuse, R26, R9 ;  /* 0x0000001a1b097223 */ /* 0x040fe20000000009 */
[----:B------:R-:W-:Y:S01]  /*6f60*/  F2FP.TF32.F32.PACK_B R6, R6 ;  /* 0x00000006ff06723e */ /* 0x000fe200024050ff */
[C---:B------:R-:W-:Y:S01]  /*6f70*/  FFMA R10, R27.reuse, R21, R10 ;  /* 0x000000151b0a7223 */ /* 0x040fe2000000000a */
[----:B------:R-:W-:Y:S01]  /*6f80*/  F2FP.TF32.F32.PACK_B R7, R7 ;  /* 0x00000007ff07723e */ /* 0x000fe200024050ff */
[----:B------:R-:W-:Y:S01]  /*6f90*/  FFMA R11, R27, R20, R15 ;  /* 0x000000141b0b7223 */ /* 0x000fe2000000000f */
[----:B------:R-:W-:Y:S01]  /*6fa0*/  LOP3.LUT R33, R36, 0xffffe000, RZ, 0xc0, !PT ;  /* 0xffffe00024217812 */ /* 0x000fe200078ec0ff */
[C---:B------:R-:W-:Y:S01]  /*6fb0*/  FMUL R12, R24.reuse, R16 ;  /* 0x00000010180c7220 */ /* 0x040fe20000400000 */
[----:B------:R-:W-:Y:S01]  /*6fc0*/  LOP3.LUT R26, R37, 0xffffe000, RZ, 0xc0, !PT ;  /* 0xffffe000251a7812 */ /* 0x000fe200078ec0ff */
[----:B------:R1:W-:Y:S01]  /*6fd0*/  STS.128 [R68+0x10], R4 ;  /* 0x0000100444007388 */ /* 0x0003e20000000c00 */
        /* <DEDUP_REMOVED lines=13> */
[----:B------:R-:W-:Y:S02]  /*70b0*/  F2FP.TF32.F32.PACK_B R12, R12 ;  /* 0x0000000cff0c723e */ /* 0x000fe400024050ff */
[----:B------:R-:W-:Y:S01]  /*70c0*/  F2FP.TF32.F32.PACK_B R13, R13 ;  /* 0x0000000dff0d723e */ /* 0x000fe200024050ff */
[----:B------:R1:W-:Y:S01]  /*70d0*/  STS.128 [R67+0x20], R8 ;  /* 0x0000200843007388 */ /* 0x0003e20000000c00 */
[----:B------:R-:W-:Y:S02]  /*70e0*/  F2FP.TF32.F32.PACK_B R14, R14 ;  /* 0x0000000eff0e723e */ /* 0x000fe400024050ff */
[----:B------:R-:W-:Y:S05]  /*70f0*/  F2FP.TF32.F32.PACK_B R15, R15 ;  /* 0x0000000fff0f723e */ /* 0x000fea00024050ff */
[----:B------:R1:W-:Y:S01]  /*7100*/  STS.128 [R63+0x30], R12 ;  /* 0x0000300c3f007388 */ /* 0x0003e20000000c00 */
[----:B------:R-:W-:Y:S01]  /*7110*/  @!PT LDS RZ, [RZ] ;  /* 0x00000000fffff984 */ /* 0x000fe20000000800 */
[----:B------:R-:W-:Y:S01]  /*7120*/  @!PT LDS RZ, [RZ] ;  /* 0x00000000fffff984 */ /* 0x000fe20000000800 */
[----:B------:R-:W-:Y:S01]  /*7130*/  @!PT LDS RZ, [RZ] ;  /* 0x00000000fffff984 */ /* 0x000fe20000000800 */
[----:B------:R-:W-:Y:S01]  /*7140*/  @!PT LDS RZ, [RZ] ;  /* 0x00000000fffff984 */ /* 0x000fe20000000800 */
[----:B------:R3:W-:Y:S07]  /*7150*/  MEMBAR.ALL.CTA ;  /* 0x0000000000007992 */ /* 0x0007ee0000008000 */
[----:B---3--:R-:W3:Y:S02]  /*7160*/  FENCE.VIEW.ASYNC.S ;  /* 0x00000000000073c6 */ /* 0x008ee40000000000 */
[----:B---3--:R-:W-:Y:S06]  /*7170*/  BAR.SYNC.DEFER_BLOCKING 0x1, 0x80 ;  /* 0x0042000000007b1d */ /* 0x008fec0000010000 */
[----:B------:R-:W-:Y:S05]  /*7180*/  @P0 BRA `(.L_x_121) ;  /* 0x0000000000280947 */ /* 0x000fea0003800000 */
[----:B------:R-:W3:Y:S01]  /*7190*/  LDCU.64 UR6, c[0x0][0x348] ;  /* 0x00006900ff0677ac */ /* 0x000ee20008000a00 */
[----:B------:R-:W-:Y:S01]  /*71a0*/  UIADD3 UR4, UPT, UPT, UR44, 0x200, URZ ;  /* 0x000002002c047890 */ /* 0x000fe2000fffe0ff */
[----:B------:R-:W-:Y:S05]  /*71b0*/  UMOV UR51, UR36 ;  /* 0x0000002400337c82 */ /* 0x000fea0008000000 */
[----:B------:R-:W-:Y:S04]  /*71c0*/  MOV R60, UR4 ;  /* 0x00000004003c7c02 */ /* 0x000fe80008000f00 */
[----:B------:R-:W-:Y:S01]  /*71d0*/  R2UR UR48, R60 ;  /* 0x000000003c3072ca */ /* 0x000fe200000e0000 */
[----:B---3--:R-:W-:Y:S04]  /*71e0*/  UIADD3 UR4, UP0, UPT, UR6, 0x680, URZ ;  /* 0x0000068006047890 */ /* 0x008fe8000ff1e0ff */
[----:B------:R-:W-:Y:S09]  /*71f0*/  UIADD3.X UR5, UPT, UPT, URZ, UR7, URZ, UP0, !UPT ;  /* 0x00000007ff057290 */ /* 0x000ff200087fe4ff */
[----:B------:R3:W-:Y:S01]  /*7200*/  UTMASTG.3D [UR48], [UR4] ;  /* 0x00000030040073b5 */ /* 0x0007e20008010000 */
[----:B------:R0:W-:Y:S01]  /*7210*/  UTMACMDFLUSH ;  /* 0x00000000000079b7 */ /* 0x0001e20000000000 */
[----:B---3--:R-:W-:Y:S04]  /*7220*/  DEPBAR.LE SB0, 0x1 ;  /* 0x000080400000791a */ /* 0x008fe80000000000 */
.L_x_121:
[----:B------:R-:W-:Y:S05]  /*7230*/  BSYNC.RECONVERGENT B0 ;  /* 0x0000000000007941 */ /* 0x000fea0003800200 */
.L_x_120:
[----:B------:R-:W-:Y:S01]  /*7240*/  BAR.SYNC.DEFER_BLOCKING 0x1, 0x80 ;  /* 0x0042000000007b1d */ /* 0x000fe20000010000 */
[----:B------:R-:W-:Y:S01]  /*7250*/  ISETP.NE.AND P1, PT, R74, RZ, PT ;  /* 0x000000ff4a00720c */ /* 0x000fe20003f25270 */
[----:B------:R-:W-:Y:S01]  /*7260*/  UISETP.NE.AND UP0, UPT, UR52, URZ, UPT ;  /* 0x000000ff3400728c */ /* 0x000fe2000bf05270 */
[----:B------:R-:W-:Y:S11]  /*7270*/  LEA R3, R34, UR44, 0x3 ;  /* 0x0000002c22037c11 */ /* 0x000ff6000f8e18ff */
[----:B------:R-:W-:Y:S01]  /*7280*/  @P1 SHF.L.U32 R2, R66, 0x1f, RZ ;  /* 0x0000001f42021819 */ /* 0x000fe200000006ff */
[----:B------:R-:W-:Y:S06]  /*7290*/  BRA.U !UP0, `(.L_x_122) ;  /* 0x0000000108247547 */ /* 0x000fec000b800000 */
[----:B-1----:R-:W-:Y:S01]  /*72a0*/  IMAD.U32 R5, RZ, RZ, UR46 ;  /* 0x0000002eff057e24 */ /* 0x002fe2000f8e00ff */
[----:B------:R-:W-:Y:S01]  /*72b0*/  MOV R0, UR47 ;  /* 0x0000002f00007c02 */ /* 0x000fe20008000f00 */
[----:B------:R-:W-:Y:S03]  /*72c0*/  UIADD3 UR4, UPT, UPT, UR46, 0x1, URZ ;  /* 0x000000012e047890 */ /* 0x000fe6000fffe0ff */
[----:B------:R-:W-:Y:S01]  /*72d0*/  @P1 LEA R5, R5, UR44, 0x3 ;  /* 0x0000002c05051c11 */ /* 0x000fe2000f8e18ff */
[----:B------:R-:W-:Y:S04]  /*72e0*/  UISETP.NE.AND UP0, UPT, UR4, 0x4, UPT ;  /* 0x000000040400788c */ /* 0x000fe8000bf05270 */
[----:B------:R-:W-:Y:S01]  /*72f0*/  @P1 VIADD R5, R5, 0x60 ;  /* 0x0000006005051836 */ /* 0x000fe20000000000 */
[----:B------:R-:W-:Y:S04]  /*7300*/  USEL UR46, UR4, URZ, UP0 ;  /* 0x000000ff042e7287 */ /* 0x000fe80008000000 */
[----:B------:R-:W-:Y:S04]  /*7310*/  @P1 PRMT R0, R0, 0x654, R5 ;  /* 0x0000065400001816 */ /* 0x000fe80000000005 */
[----:B------:R3:W-:Y:S04]  /*7320*/  @P1 SYNCS.ARRIVE.TRANS64.RED.A1T0 RZ, [R0+URZ], RZ ;  /* 0x000000ff00ff19a7 */ /* 0x0007e800081004ff */
.L_x_122:
[----:B------:R-:W4:Y:S01]  /*7330*/  @P1 SYNCS.PHASECHK.TRANS64.TRYWAIT P0, [R3+URZ+0x40], R2 ;  /* 0x00004002030015a7 */ /* 0x000f2200080011ff */
[----:B------:R-:W-:Y:S01]  /*7340*/  BSSY B1, `(.L_x_123) ;  /* 0x0000016000017945 */ /* 0x000fe20003800000 */
[----:B----4-:R-:W-:Y:S03]  /*7350*/  @P1 SEL R35, RZ, 0x1, !P0 ;  /* 0x00000001ff231807 */ /* 0x010fe60004000000 */
[----:B------:R-:W-:Y:S05]  /*7360*/  @!P1 BRA `(.L_x_124) ;  /* 0x00000000004c9947 */ /* 0x000fea0003800000 */
[----:B------:R-:W-:Y:S01]  /*7370*/  ISETP.NE.AND P0, PT, R35, RZ, PT ;  /* 0x000000ff2300720c */ /* 0x000fe20003f05270 */
[----:B------:R-:W-:Y:S01]  /*7380*/  BSSY B0, `(.L_x_125) ;  /* 0x000000b000007945 */ /* 0x000fe20003800000 */
[----:B------:R-:W-:Y:S11]  /*7390*/  ISETP.NE.AND P1, PT, R76, RZ, PT ;  /* 0x000000ff4c00720c */ /* 0x000ff60003f25270 */
[----:B------:R-:W-:Y:S02]  /*73a0*/  @!UPT UIADD3 URZ, UPT, UPT, URZ, URZ, URZ ;  /* 0x000000fffffff290 */ /* 0x000fe4000fffe0ff */
[C---:B-1----:R-:W-:Y:S01]  /*73b0*/  @P1 IMAD R6, R34.reuse, 0x2000, R69 ;  /* 0x0000200022061824 */ /* 0x042fe200078e0245 */
[C---:B------:R-:W-:Y:S01]  /*73c0*/  @P1 LEA R4, R34.reuse, R67, 0xd ;  /* 0x0000004322041211 */ /* 0x040fe200078e68ff */
[C---:B------:R-:W-:Y:S02]  /*73d0*/  @P1 IMAD R5, R34.reuse, 0x2000, R68 ;  /* 0x0000200022051824 */ /* 0x040fe400078e0244 */
[----:B------:R-:W-:Y:S01]  /*73e0*/  @P1 IMAD R2, R34, 0x2000, R63 ;  /* 0x0000200022021824 */ /* 0x000fe200078e023f */
[----:B------:R-:W-:Y:S06]  /*73f0*/  @P0 BRA `(.L_x_126) ;  /* 0x00000000000c0947 */ /* 0x000fec0003800000 */
[----:B---3--:R-:W-:Y:S04]  /*7400*/  SHF.L.U32 R0, R66, 0x1f, RZ ;  /* 0x0000001f42007819 */ /* 0x008fe800000006ff */
[----:B------:R-:W1:Y:S02]  /*7410*/  SYNCS.PHASECHK.TRANS64.TRYWAIT P0, [R3+URZ+0x40], R0 ;  /* 0x00004000030075a7 */ /* 0x000e6400080011ff */
[----:B-1----:R-:W-:Y:S05]  /*7420*/  @!P0 BRA `(.L_x_127) ;  /* 0x0000002800888947 */ /* 0x002fea0003800000 */
.L_x_126:
[----:B------:R-:W-:Y:S05]  /*7430*/  BSYNC B0 ;  /* 0x0000000000007941 */ /* 0x000fea0003800000 */
.L_x_125:
[----:B------:R-:W-:Y:S02]  /*7440*/  ISETP.NE.AND P0, PT, R76, RZ, PT ;  /* 0x000000ff4c00720c */ /* 0x000fe40003f05270 */
[----:B------:R-:W-:Y:S11]  /*7450*/  IADD3 R34, PT, PT, R34, 0x1, RZ ;  /* 0x0000000122227810 */ /* 0x000ff60007ffe0ff */
[----:B------:R4:W1:Y:S04]  /*7460*/  @P0 LDS.128 R48, [R6] ;  /* 0x0000000006300984 */ /* 0x0008680000000c00 */
[----:B------:R4:W1:Y:S04]  /*7470*/  @P0 LDS.128 R44, [R5+0x10] ;  /* 0x00001000052c0984 */ /* 0x0008680000000c00 */
[----:B------:R4:W1:Y:S04]  /*7480*/  @P0 LDS.128 R40, [R4+0x20] ;  /* 0x0000200004280984 */ /* 0x0008680000000c00 */
[----:B------:R4:W1:Y:S02]  /*7490*/  @P0 LDS.128 R36, [R2+0x30] ;  /* 0x0000300002240984 */ /* 0x0008640000000c00 */
.L_x_124:
[----:B------:R-:W-:Y:S05]  /*74a0*/  BSYNC B1 ;  /* 0x0000000000017941 */ /* 0x000fea0003800000 */
.L_x_123:
[----:B-1-3--:R-:W-:Y:S05]  /*74b0*/  VIADD R0, R25, 0x10 ;  /* 0x0000001019007836 */ /* 0x00afea0000000000 */
[----:B------:R-:W-:Y:S04]  /*74c0*/  SHF.R.U32.HI R0, RZ, 0x15, R0 ;  /* 0x00000015ff007819 */ /* 0x000fe80000011600 */
[----:B------:R-:W-:Y:S11]  /*74d0*/  LOP3.LUT P0, RZ, R0, 0x3, R57, 0x48, !PT ;  /* 0x0000000300ff7812 */ /* 0x000ff60007804839 */
[----:B------:R-:W-:Y:S02]  /*74e0*/  @!UPT UIADD3 URZ, UPT, UPT, URZ, URZ, URZ ;  /* 0x000000fffffff290 */ /* 0x000fe4000fffe0ff */
[----:B------:R-:W-:Y:S05]  /*74f0*/  @!P0 BRA `(.L_x_128) ;  /* 0x0000000000408947 */ /* 0x000fea0003800000 */
[----:B------:R-:W1:Y:S01]  /*7500*/  LDCU.64 UR8, c[0x4][0x70] ;  /* 0x01000e00ff0877ac */ /* 0x000e620008000a00 */
[----:B------:R-:W-:Y:S01]  /*7510*/  MOV R3, 0x0 ;  /* 0x0000000000037802 */ /* 0x000fe20000000f00 */
[----:B------:R-:W-:Y:S02]  /*7520*/  HFMA2 R12, -RZ, RZ, 0, 5.9604644775390625e-08 ;  /* 0x00000001ff0c7431 */ /* 0x000fe400000001ff */
[----:B------:R-:W-:Y:S02]  /*7530*/  IMAD.MOV.U32 R8, RZ, RZ, 0x192 ;  /* 0x00000192ff087424 */ /* 0x000fe400078e00ff */
[----:B------:R-:W-:Y:S01]  /*7540*/  IMAD.MOV.U32 R13, RZ, RZ, RZ ;  /* 0x000000ffff0d7224 */ /* 0x000fe200078e00ff */
[----:B------:R-:W3:Y:S01]  /*7550*/  LDCU.64 UR6, c[0x4][0x78] ;  /* 0x01000f00ff0677ac */ /* 0x000ee20008000a00 */
[----:B----4-:R-:W4:Y:S01]  /*7560*/  LDC.64 R2, c[0x4][R3] ;  /* 0x0100000003027b82 */ /* 0x010f220000000a00 */
[----:B------:R-:W5:Y:S01]  /*7570*/  LDCU.64 UR4, c[0x4][0x10] ;  /* 0x01000200ff0477ac */ /* 0x000f620008000a00 */
[----:B-1----:R-:W-:Y:S01]  /*7580*/  MOV R5, UR9 ;  /* 0x0000000900057c02 */ /* 0x002fe20008000f00 */
[----:B------:R-:W-:Y:S01]  /*7590*/  IMAD.U32 R4, RZ, RZ, UR8 ;  /* 0x00000008ff047e24 */ /* 0x000fe2000f8e00ff */
[----:B---3--:R-:W-:Y:S01]  /*75a0*/  MOV R7, UR7 ;  /* 0x0000000700077c02 */ /* 0x008fe20008000f00 */
[----:B------:R-:W-:Y:S01]  /*75b0*/  IMAD.U32 R6, RZ, RZ, UR6 ;  /* 0x00000006ff067e24 */ /* 0x000fe2000f8e00ff */
[----:B-----5:R-:W-:Y:S01]  /*75c0*/  MOV R11, UR5 ;  /* 0x00000005000b7c02 */ /* 0x020fe20008000f00 */
[----:B------:R-:W-:Y:S02]  /*75d0*/  IMAD.U32 R10, RZ, RZ, UR4 ;  /* 0x00000004ff0a7e24 */ /* 0x000fe4000f8e00ff */
[----:B------:R-:W-:Y:S07]  /*75e0*/  LEPC R20, `(.L_x_128) ;  /* 0x000000001014794e */ /* 0x000fee0000000000 */
[----:B--2-4-:R-:W-:Y:S05]  /*75f0*/  CALL.ABS.NOINC R2 ;  /* 0x0000000002007343 */ /* 0x014fea0003c00000 */
.L_x_128:
[----:B------:R-:W-:Y:S01]  /*7600*/  ISETP.NE.AND P6, PT, R74, RZ, PT ;  /* 0x000000ff4a00720c */ /* 0x000fe20003fc5270 */
[----:B------:R-:W-:Y:S05]  /*7610*/  WARPSYNC.ALL ;  /* 0x0000000000007948 */ /* 0x000fea0003800000 */
[----:B------:R-:W-:Y:S01]  /*7620*/  R2UR UR4, R25 ;  /* 0x00000000190472ca */ /* 0x000fe200000e0000 */
[----:B------:R-:W-:Y:S01]  /*7630*/  IMAD.U32 R77, RZ, RZ, UR46 ;  /* 0x0000002eff4d7e24 */ /* 0x000fe2000f8e00ff */
[----:B------:R-:W-:Y:S01]  /*7640*/  LOP3.LUT R20, R48, 0xffffe000, RZ, 0xc0, !PT ;  /* 0xffffe00030147812 */ /* 0x000fe200078ec0ff */
[----:B------:R-:W-:Y:S01]  /*7650*/  BSSY.RECONVERGENT B0, `(.L_x_129) ;  /* 0x000005e000007945 */ /* 0x000fe20003800200 */
[----:B------:R-:W-:Y:S02]  /*7660*/  LOP3.LUT R21, R49, 0xffffe000, RZ, 0xc0, !PT ;  /* 0xffffe00031157812 */ /* 0x000fe400078ec0ff */
[----:B------:R-:W-:Y:S02]  /*7670*/  LOP3.LUT R26, R51, 0xffffe000, RZ, 0xc0, !PT ;  /* 0xffffe000331a7812 */ /* 0x000fe400078ec0ff */
[----:B------:R-:W-:Y:S01]  /*7680*/  @P6 LEA R0, R77, UR44, 0x3 ;  /* 0x0000002c4d006c11 */ /* 0x000fe2000f8e18ff */
[----:B------:R-:W-:Y:S01]  /*7690*/  IMAD.U32 R77, RZ, RZ, UR47 ;  /* 0x0000002fff4d7e24 */ /* 0x000fe2000f8e00ff */
[----:B------:R-:W-:Y:S02]  /*76a0*/  LOP3.LUT R33, R44, 0xffffe000, RZ, 0xc0, !PT ;  /* 0xffffe0002c217812 */ /* 0x000fe400078ec0ff */
[----:B------:R-:W-:Y:S01]  /*76b0*/  LOP3.LUT R32, R45, 0xffffe000, RZ, 0xc0, !PT ;  /* 0xffffe0002d207812 */ /* 0x000fe200078ec0ff */
[----:B----4-:R-:W1:Y:S01]  /*76c0*/  LDTM.x16 R4, tmem[UR4+0x10] ;  /* 0x00001004000479ee */ /* 0x010e620008240000 */
[----:B------:R-:W-:Y:S01]  /*76d0*/  ISETP.NE.AND P0, PT, R71, RZ, PT ;  /* 0x000000ff4700720c */ /* 0x000fe20003f05270 */
[----:B------:R-:W-:Y:S05]  /*76e0*/  @P6 VIADD R0, R0, 0x60 ;  /* 0x0000006000006836 */ /* 0x000fea0000000000 */
[----:B------:R-:W-:Y:S01]  /*76f0*/  @P6 PRMT R77, R77, 0x654, R0 ;  /* 0x000006544d4d6816 */ /* 0x000fe20000000000 */
[C---:B-1----:R-:W-:Y:S01]  /*7700*/  FMUL R0, R24.reuse, R4 ;  /* 0x0000000418007220 */ /* 0x042fe20000400000 */
[C---:B------:R-:W-:Y:S01]  /*7710*/  FMUL R2, R24.reuse, R5 ;  /* 0x0000000518027220 */ /* 0x040fe20000400000 */
[C---:B------:R-:W-:Y:S01]  /*7720*/  FMUL R3, R24.reuse, R6 ;  /* 0x0000000618037220 */ /* 0x040fe20000400000 */
[----:B------:R-:W-:Y:S01]  /*7730*/  FMUL R7, R24, R7 ;  /* 0x0000000718077220 */ /* 0x000fe20000400000 */
[C---:B------:R-:W-:Y:S01]  /*7740*/  FFMA R28, R27.reuse, R20, R0 ;  /* 0x000000141b1c7223 */ /* 0x040fe20000000000 */
[----:B------:R-:W-:Y:S01]  /*7750*/  LOP3.LUT R20, R50, 0xffffe000, RZ, 0xc0, !PT ;  /* 0xffffe00032147812 */ /* 0x000fe200078ec0ff */
[C---:B------:R-:W-:Y:S01]  /*7760*/  FFMA R29, R27.reuse, R21, R2 ;  /* 0x000000151b1d7223 */ /* 0x040fe20000000002 */
[----:B------:R-:W-:Y:S01]  /*7770*/  LOP3.LUT R21, R40, 0xffffe000, RZ, 0xc0, !PT ;  /* 0xffffe00028157812 */ /* 0x000fe200078ec0ff */
[----:B------:R-:W-:Y:S01]  /*7780*/  FMUL R4, R24, R8 ;  /* 0x0000000818047220 */ /* 0x000fe20000400000 */
[----:B------:R-:W-:Y:S01]  /*7790*/  F2FP.TF32.F32.PACK_B R28, R28 ;  /* 0x0000001cff1c723e */ /* 0x000fe200024050ff */
[C---:B------:R-:W-:Y:S01]  /*77a0*/  FFMA R30, R27.reuse, R20, R3 ;  /* 0x000000141b1e7223 */ /* 0x040fe20000000003 */
        /* <DEDUP_REMOVED lines=8> */
[----:B------:R-:W-:Y:S01]  /*7830*/  F2FP.TF32.F32.PACK_B R31, R31 ;  /* 0x0000001fff1f723e */ /* 0x000fe200024050ff */
[C---:B------:R-:W-:Y:S01]  /*7840*/  FFMA R4, R27.reuse, R33, R4 ;  /* 0x000000211b047223 */ /* 0x040fe20000000004 */
[C---:B------:R-:W-:Y:S01]  /*7850*/  FFMA R5, R27.reuse, R32, R5 ;  /* 0x000000201b057223 */ /* 0x040fe20000000005 */
[C---:B------:R-:W-:Y:S01]  /*7860*/  FFMA R6, R27.reuse, R20, R6 ;  /* 0x000000141b067223 */ /* 0x040fe20000000006 */
[----:B------:R-:W-:Y:S01]  /*7870*/  FFMA R7, R27, R26, R11 ;  /* 0x0000001a1b077223 */ /* 0x000fe2000000000b */
[----:B------:R1:W-:Y:S01]  /*7880*/  STS.128 [R69+0x2000], R28 ;  /* 0x0020001c45007388 */ /* 0x0003e20000000c00 */
[----:B------:R-:W-:Y:S01]  /*7890*/  LOP3.LUT R32, R41, 0xffffe000, RZ, 0xc0, !PT ;  /* 0xffffe00029207812 */ /* 0x000fe200078ec0ff */
[----:B------:R-:W-:Y:S01]  /*78a0*/  FMUL R8, R24, R12 ;  /* 0x0000000c18087220 */ /* 0x000fe20000400000 */
[----:B------:R-:W-:Y:S01]  /*78b0*/  LOP3.LUT R33, R42, 0xffffe000, RZ, 0xc0, !PT ;  /* 0xffffe0002a217812 */ /* 0x000fe200078ec0ff */
[C---:B------:R-:W-:Y:S01]  /*78c0*/  FMUL R9, R24.reuse, R13 ;  /* 0x0000000d18097220 */ /* 0x040fe20000400000 */
[----:B------:R-:W-:Y:S01]  /*78d0*/  LOP3.LUT R20, R43, 0xffffe000, RZ, 0xc0, !PT ;  /* 0xffffe0002b147812 */ /* 0x000fe200078ec0ff */
[C---:B------:R-:W-:Y:S01]  /*78e0*/  FMUL R10, R24.reuse, R14 ;  /* 0x0000000e180a7220 */ /* 0x040fe20000400000 */
        /* <DEDUP_REMOVED lines=30> */
[----:B------:R-:W-:Y:S02]  /*7ad0*/  F2FP.TF32.F32.PACK_B R15, R15 ;  /* 0x0000000fff0f723e */ /* 0x000fe400024050ff */
[----:B------:R-:W-:Y:S02]  /*7ae0*/  LEA R0, R34, UR44, 0x3 ;  /* 0x0000002c22007c11 */ /* 0x000fe4000f8e18ff */
[----:B------:R-:W-:Y:S01]  /*7af0*/  @P6 SHF.L.U32 R3, R66, 0x1f, RZ ;  /* 0x0000001f42036819 */ /* 0x000fe200000006ff */
        /* <DEDUP_REMOVED lines=10> */
[----:B------:R-:W-:Y:S02]  /*7ba0*/  UIADD3 UR9, UPT, UPT, UR49, 0x10, URZ ;  /* 0x0000001031097890 */ /* 0x000fe4000fffe0ff */
[----:B------:R-:W-:Y:S01]  /*7bb0*/  UIADD3 UR8, UPT, UPT, UR44, 0x2200, URZ ;  /* 0x000022002c087890 */ /* 0x000fe2000fffe0ff */
[----:B------:R-:W-:Y:S01]  /*7bc0*/  UMOV UR10, UR50 ;  /* 0x00000032000a7c82 */ /* 0x000fe20008000000 */
[----:B------:R-:W-:Y:S01]  /*7bd0*/  UMOV UR11, UR36 ;  /* 0x00000024000b7c82 */ /* 0x000fe20008000000 */
[----:B---3--:R-:W-:Y:S04]  /*7be0*/  UIADD3 UR4, UP0, UPT, UR6, 0x680, URZ ;  /* 0x0000068006047890 */ /* 0x008fe8000ff1e0ff */
[----:B------:R-:W-:Y:S09]  /*7bf0*/  UIADD3.X UR5, UPT, UPT, URZ, UR7, URZ, UP0, !UPT ;  /* 0x00000007ff057290 */ /* 0x000ff200087fe4ff */
[----:B------:R3:W-:Y:S01]  /*7c00*/  UTMASTG.3D [UR8], [UR4] ;  /* 0x00000008040073b5 */ /* 0x0007e20008010000 */
[----:B------:R0:W-:Y:S01]  /*7c10*/  UTMACMDFLUSH ;  /* 0x00000000000079b7 */ /* 0x0001e20000000000 */
[----:B---3--:R-:W-:Y:S04]  /*7c20*/  DEPBAR.LE SB0, 0x1 ;  /* 0x000080400000791a */ /* 0x008fe80000000000 */
.L_x_130:
[----:B------:R-:W-:Y:S05]  /*7c30*/  BSYNC.RECONVERGENT B0 ;  /* 0x0000000000007941 */ /* 0x000fea0003800200 */
.L_x_129:
[----:B------:R-:W-:Y:S01]  /*7c40*/  BAR.SYNC.DEFER_BLOCKING 0x1, 0x80 ;  /* 0x0042000000007b1d */ /* 0x000fe20000010000 */
[----:B------:R-:W-:Y:S04]  /*7c50*/  UIADD3 UR4, UPT, UPT, UR46, 0x1, URZ ;  /* 0x000000012e047890 */ /* 0x000fe8000fffe0ff */
[----:B------:R-:W-:Y:S04]  /*7c60*/  UISETP.NE.AND UP0, UPT, UR4, 0x4, UPT ;  /* 0x000000040400788c */ /* 0x000fe8000bf05270 */
[----:B------:R-:W-:Y:S01]  /*7c70*/  USEL UR45, UR4, URZ, UP0 ;  /* 0x000000ff042d7287 */ /* 0x000fe20008000000 */
[----:B------:R3:W-:Y:S01]  /*7c80*/  @P6 SYNCS.ARRIVE.TRANS64.RED.A1T0 RZ, [R77+URZ], RZ ;  /* 0x000000ff4dff69a7 */ /* 0x0007e200081004ff */
[----:B------:R-:W-:Y:S01]  /*7c90*/  BSSY B1, `(.L_x_131) ;  /* 0x0000017000017945 */ /* 0x000fe20003800000 */
[----:B------:R-:W4:Y:S02]  /*7ca0*/  @P6 SYNCS.PHASECHK.TRANS64.TRYWAIT P0, [R0+URZ+0x40], R3 ;  /* 0x00004003000065a7 */ /* 0x000f2400080011ff */
[----:B----4-:R-:W-:Y:S01]  /*7cb0*/  @P6 SEL R35, RZ, 0x1, !P0 ;  /* 0x00000001ff236807 */ /* 0x010fe20004000000 */
[----:B---3--:R-:W-:Y:S06]  /*7cc0*/  @!P6 BRA `(.L_x_132) ;  /* 0x00000000004ce947 */ /* 0x008fec0003800000 */
        /* <DEDUP_REMOVED lines=9> */
[----:B------:R-:W-:Y:S04]  /*7d60*/  SHF.L.U32 R7, R66, 0x1f, RZ ;  /* 0x0000001f42077819 */ /* 0x000fe800000006ff */
[----:B------:R-:W1:Y:S02]  /*7d70*/  SYNCS.PHASECHK.TRANS64.TRYWAIT P0, [R0+URZ+0x40], R7 ;  /* 0x00004007000075a7 */ /* 0x000e6400080011ff */
[----:B-1----:R-:W-:Y:S05]  /*7d80*/  @!P0 BRA `(.L_x_135) ;  /* 0x0000002000448947 */ /* 0x002fea0003800000 */
.L_x_134:
[----:B------:R-:W-:Y:S05]  /*7d90*/  BSYNC B0 ;  /* 0x0000000000007941 */ /* 0x000fea0003800000 */
.L_x_133:
[----:B------:R-:W-:Y:S02]  /*7da0*/  ISETP.NE.AND P0, PT, R76, RZ, PT ;  /* 0x000000ff4c00720c */ /* 0x000fe40003f05270 */
[----:B------:R-:W-:Y:S11]  /*7db0*/  IADD3 R34, PT, PT, R34, 0x1, RZ ;  /* 0x0000000122227810 */ /* 0x000ff60007ffe0ff */
[----:B------:R3:W4:Y:S04]  /*7dc0*/  @P0 LDS.128 R48, [R5] ;  /* 0x0000000005300984 */ /* 0x0007280000000c00 */
[----:B------:R3:W1:Y:S04]  /*7dd0*/  @P0 LDS.128 R44, [R4+0x10] ;  /* 0x00001000042c0984 */ /* 0x0006680000000c00 */
[----:B------:R3:W1:Y:S04]  /*7de0*/  @P0 LDS.128 R40, [R3+0x20] ;  /* 0x0000200003280984 */ /* 0x0006680000000c00 */
[----:B------:R3:W1:Y:S02]  /*7df0*/  @P0 LDS.128 R36, [R2+0x30] ;  /* 0x0000300002240984 */ /* 0x0006640000000c00 */
.L_x_132:
[----:B------:R-:W-:Y:S05]  /*7e00*/  BSYNC B1 ;  /* 0x0000000000017941 */ /* 0x000fea0003800000 */
.L_x_131:
[----:B-1----:R-:W-:Y:S05]  /*7e10*/  VIADD R0, R25, 0x20 ;  /* 0x0000002019007836 */ /* 0x002fea0000000000 */
[----:B------:R-:W-:Y:S04]  /*7e20*/  SHF.R.U32.HI R0, RZ, 0x15, R0 ;  /* 0x00000015ff007819 */ /* 0x000fe80000011600 */
[----:B------:R-:W-:Y:S11]  /*7e30*/  LOP3.LUT P0, RZ, R0, 0x3, R57, 0x48, !PT ;  /* 0x0000000300ff7812 */ /* 0x000ff60007804839 */
[----:B------:R-:W-:Y:S02]  /*7e40*/  @!UPT UIADD3 URZ, UPT, UPT, URZ, URZ, URZ ;  /* 0x000000fffffff290 */ /* 0x000fe4000fffe0ff */
[----:B------:R-:W-:Y:S05]  /*7e50*/  @!P0 BRA `(.L_x_136) ;  /* 0x0000000000408947 */ /* 0x000fea0003800000 */
[----:B------:R-:W1:Y:S01]  /*7e60*/  LDCU.64 UR8, c[0x4][0x70] ;  /* 0x01000e00ff0877ac */ /* 0x000e620008000a00 */
[----:B---3--:R-:W-:Y:S01]  /*7e70*/  MOV R3, 0x0 ;  /* 0x0000000000037802 */ /* 0x008fe20000000f00 */
[----:B------:R-:W-:Y:S02]  /*7e80*/  HFMA2 R12, -RZ, RZ, 0, 5.9604644775390625e-08 ;  /* 0x00000001ff0c7431 */ /* 0x000fe400000001ff */
[----:B------:R-:W-:Y:S02]  /*7e90*/  IMAD.MOV.U32 R8, RZ, RZ, 0x192 ;  /* 0x00000192ff087424 */ /* 0x000fe400078e00ff */
[----:B------:R-:W-:Y:S01]  /*7ea0*/  IMAD.MOV.U32 R13, RZ, RZ, RZ ;  /* 0x000000ffff0d7224 */ /* 0x000fe200078e00ff */
[----:B------:R-:W3:Y:S01]  /*7eb0*/  LDCU.64 UR6, c[0x4][0x78] ;  /* 0x01000f00ff0677ac */ /* 0x000ee20008000a00 */
[----:B------:R-:W2:Y:S01]  /*7ec0*/  LDC.64 R2, c[0x4][R3] ;  /* 0x0100000003027b82 */ /* 0x000ea20000000a00 */
        /* <DEDUP_REMOVED lines=9> */
.L_x_136:
[----:B------:R-:W-:Y:S01]  /*7f60*/  ISETP.NE.AND P6, PT, R74, RZ, PT ;  /* 0x000000ff4a00720c */ /* 0x000fe20003fc5270 */
[----:B------:R-:W-:Y:S05]  /*7f70*/  WARPSYNC.ALL ;  /* 0x0000000000007948 */ /* 0x000fea0003800000 */
[----:B------:R-:W-:Y:S01]  /*7f80*/  R2UR UR4, R25 ;  /* 0x00000000190472ca */ /* 0x000fe200000e0000 */
[----:B------:R-:W-:Y:S01]  /*7f90*/  IMAD.U32 R77, RZ, RZ, UR45 ;  /* 0x0000002dff4d7e24 */ /* 0x000fe2000f8e00ff */
[----:B----4-:R-:W-:Y:S01]  /*7fa0*/  LOP3.LUT R20, R48, 0xffffe000, RZ, 0xc0, !PT ;  /* 0xffffe00030147812 */ /* 0x010fe200078ec0ff */
[----:B------:R-:W-:Y:S01]  /*7fb0*/  BSSY.RECONVERGENT B0, `(.L_x_137) ;  /* 0x000005e000007945 */ /* 0x000fe20003800200 */
[----:B------:R-:W-:Y:S02]  /*7fc0*/  LOP3.LUT R21, R49, 0xffffe000, RZ, 0xc0, !PT ;  /* 0xffffe00031157812 */ /* 0x000fe400078ec0ff */
[----:B------:R-:W-:Y:S02]  /*7fd0*/  LOP3.LUT R26, R51, 0xffffe000, RZ, 0xc0, !PT ;  /* 0xffffe000331a7812 */ /* 0x000fe400078ec0ff */
[----:B------:R-:W-:Y:S01]  /*7fe0*/  @P6 LEA R0, R77, UR44, 0x3 ;  /* 0x0000002c4d006c11 */ /* 0x000fe2000f8e18ff */
[----:B------:R-:W-:Y:S01]  /*7ff0*/  IMAD.U32 R77, RZ, RZ, UR47 ;  /* 0x0000002fff4d7e24 */ /* 0x000fe2000f8e00ff */
[----:B------:R-:W-:Y:S02]  /*8000*/  LOP3.LUT R33, R44, 0xffffe000, RZ, 0xc0, !PT ;  /* 0xffffe0002c217812 */ /* 0x000fe400078ec0ff */
[----:B------:R-:W-:Y:S01]  /*8010*/  LOP3.LUT R32, R45, 0xffffe000, RZ, 0xc0, !PT ;  /* 0xffffe0002d207812 */ /* 0x000fe200078ec0ff */
[----:B---3--:R-:W1:Y:S01]  /*8020*/  LDTM.x16 R4, tmem[UR4+0x20] ;  /* 0x00002004000479ee */ /* 0x008e620008240000 */
        /* <DEDUP_REMOVED lines=86> */
.L_x_138:
[----:B------:R-:W-:Y:S05]  /*8590*/  BSYNC.RECONVERGENT B0 ;  /* 0x0000000000007941 */ /* 0x000fea0003800200 */
.L_x_137:
        /* <DEDUP_REMOVED lines=21> */
.L_x_142:
[----:B------:R-:W-:Y:S05]  /*86f0*/  BSYNC B0 ;  /* 0x0000000000007941 */ /* 0x000fea0003800000 */
.L_x_141:
[----:B------:R-:W-:Y:S11]  /*8700*/  ISETP.NE.AND P0, PT, R76, RZ, PT ;  /* 0x000000ff4c00720c */ /* 0x000ff60003f05270 */
[----:B------:R-:W-:Y:S02]  /*8710*/  @!UPT UIADD3 URZ, UPT, UPT, URZ, URZ, URZ ;  /* 0x000000fffffff290 */ /* 0x000fe4000fffe0ff */
[----:B------:R3:W4:Y:S04]  /*8720*/  @P0 LDS.128 R48, [R4] ;  /* 0x0000000004300984 */ /* 0x0007280000000c00 */
[----:B------:R3:W1:Y:S04]  /*8730*/  @P0 LDS.128 R44, [R3+0x10] ;  /* 0x00001000032c0984 */ /* 0x0006680000000c00 */
[----:B------:R3:W1:Y:S04]  /*8740*/  @P0 LDS.128 R40, [R2+0x20] ;  /* 0x0000200002280984 */ /* 0x0006680000000c00 */
[----:B------:R3:W1:Y:S02]  /*8750*/  @P0 LDS.128 R36, [R34+0x30] ;  /* 0x0000300022240984 */ /* 0x0006640000000c00 */
.L_x_140:
[----:B------:R-:W-:Y:S05]  /*8760*/  BSYNC B1 ;  /* 0x0000000000017941 */ /* 0x000fea0003800000 */
.L_x_139:
        /* <DEDUP_REMOVED lines=21> */
.L_x_144:
[----:B------:R-:W-:Y:S01]  /*88c0*/  ISETP.NE.AND P0, PT, R71, RZ, PT ;  /* 0x000000ff4700720c */ /* 0x000fe20003f05270 */
[----:B------:R-:W-:Y:S05]  /*88d0*/  WARPSYNC.ALL ;  /* 0x0000000000007948 */ /* 0x000fea0003800000 */
[----:B------:R-:W-:Y:S01]  /*88e0*/  R2UR UR4, R25 ;  /* 0x00000000190472ca */ /* 0x000fe200000e0000 */
[----:B------:R-:W-:Y:S01]  /*88f0*/  VIADD R75, R75, 0xd0 ;  /* 0x000000d04b4b7836 */ /* 0x000fe20000000000 */
[----:B----4-:R-:W-:Y:S01]  /*8900*/  LOP3.LUT R0, R48, 0xffffe000, RZ, 0xc0, !PT ;  /* 0xffffe00030007812 */ /* 0x010fe200078ec0ff */
[----:B------:R-:W-:Y:S01]  /*8910*/  BSSY.RECONVERGENT B0, `(.L_x_145) ;  /* 0x000005a000007945 */ /* 0x000fe20003800200 */
[----:B---3--:R-:W-:Y:S02]  /*8920*/  LOP3.LUT R2, R49, 0xffffe000, RZ, 0xc0, !PT ;  /* 0xffffe00031027812 */ /* 0x008fe400078ec0ff */
[----:B------:R-:W-:Y:S02]  /*8930*/  LOP3.LUT R3, R50, 0xffffe000, RZ, 0xc0, !PT ;  /* 0xffffe00032037812 */ /* 0x000fe400078ec0ff */
[----:B------:R-:W-:Y:S02]  /*8940*/  LOP3.LUT R20, R51, 0xffffe000, RZ, 0xc0, !PT ;  /* 0xffffe00033147812 */ /* 0x000fe400078ec0ff */
[----:B------:R-:W-:Y:S02]  /*8950*/  LOP3.LUT R21, R44, 0xffffe000, RZ, 0xc0, !PT ;  /* 0xffffe0002c157812 */ /* 0x000fe400078ec0ff */
[----:B------:R-:W-:Y:S01]  /*8960*/  LOP3.LUT R26, R45, 0xffffe000, RZ, 0xc0, !PT ;  /* 0xffffe0002d1a7812 */ /* 0x000fe200078ec0ff */
[----:B------:R-:W1:Y:S01]  /*8970*/  LDTM.x16 R4, tmem[UR4+0x30] ;  /* 0x00003004000479ee */ /* 0x000e620008240000 */
[----:B------:R-:W-:Y:S01]  /*8980*/  LOP3.LUT R29, R46, 0xffffe000, RZ, 0xc0, !PT ;  /* 0xffffe0002e1d7812 */ /* 0x000fe200078ec0ff */
[----:B------:R-:W-:Y:S01]  /*8990*/  NOP ;  /* 0x0000000000007918 */ /* 0x000fe20000000000 */
[----:B------:R-:W-:Y:S02]  /*89a0*/  LOP3.LUT R28, R47, 0xffffe000, RZ, 0xc0, !PT ;  /* 0xffffe0002f1c7812 */ /* 0x000fe400078ec0ff */
[----:B------:R-:W-:Y:S02]  /*89b0*/  LOP3.LUT R75, R75, 0xfefffff8, RZ, 0xc0, !PT ;  /* 0xfefffff84b4b7812 */ /* 0x000fe400078ec0ff */
[----:B------:R-:W-:Y:S02]  /*89c0*/  LOP3.LUT R31, R40, 0xffffe000, RZ, 0xc0, !PT ;  /* 0xffffe000281f7812 */ /* 0x000fe400078ec0ff */
[----:B------:R-:W-:Y:S01]  /*89d0*/  LOP3.LUT R30, R41, 0xffffe000, RZ, 0xc0, !PT ;  /* 0xffffe000291e7812 */ /* 0x000fe200078ec0ff */
[----:B-1----:R1:W-:Y:S01]  /*89e0*/  SYNCS.ARRIVE.TRANS64.RED.A1T0 RZ, [R75+URZ], RZ ;  /* 0x000000ff4bff79a7 */ /* 0x0023e200081004ff */
[----:B------:R-:W-:Y:S02]  /*89f0*/  LOP3.LUT R33, R42, 0xffffe000, RZ, 0xc0, !PT ;  /* 0xffffe0002a217812 */ /* 0x000fe400078ec0ff */
[----:B------:R-:W-:Y:S02]  /*8a00*/  LOP3.LUT R32, R43, 0xffffe000, RZ, 0xc0, !PT ;  /* 0xffffe0002b207812 */ /* 0x000fe400078ec0ff */
[----:B------:R-:W-:Y:S02]  /*8a10*/  LOP3.LUT R35, R36, 0xffffe000, RZ, 0xc0, !PT ;  /* 0xffffe00024237812 */ /* 0x000fe400078ec0ff */
[----:B------:R-:W-:Y:S02]  /*8a20*/  LOP3.LUT R34, R37, 0xffffe000, RZ, 0xc0, !PT ;  /* 0xffffe00025227812 */ /* 0x000fe400078ec0ff */
[----:B------:R-:W-:Y:S02]  /*8a30*/  LOP3.LUT R37, R38, 0xffffe000, RZ, 0xc0, !PT ;  /* 0xffffe00026257812 */ /* 0x000fe400078ec0ff */
[----:B------:R-:W-:Y:S01]  /*8a40*/  LOP3.LUT R36, R39, 0xffffe000, RZ, 0xc0, !PT ;  /* 0xffffe00027247812 */ /* 0x000fe200078ec0ff */
[C---:B------:R-:W-:Y:S01]  /*8a50*/  FMUL R4, R24.reuse, R4 ;  /* 0x0000000418047220 */ /* 0x040fe20000400000 */
[C---:B------:R-:W-:Y:S01]  /*8a60*/  FMUL R5, R24.reuse, R5 ;  /* 0x0000000518057220 */ /* 0x040fe20000400000 */
[C---:B------:R-:W-:Y:S01]  /*8a70*/  FMUL R6, R24.reuse, R6 ;  /* 0x0000000618067220 */ /* 0x040fe20000400000 */
[C---:B------:R-:W-:Y:S01]  /*8a80*/  FMUL R7, R24.reuse, R7 ;  /* 0x0000000718077220 */ /* 0x040fe20000400000 */
[C---:B------:R-:W-:Y:S01]  /*8a90*/  FFMA R4, R27.reuse, R0, R4 ;  /* 0x000000001b047223 */ /* 0x040fe20000000004 */
[C---:B------:R-:W-:Y:S01]  /*8aa0*/  FFMA R5, R27.reuse, R2, R5 ;  /* 0x000000021b057223 */ /* 0x040fe20000000005 */
[C---:B------:R-:W-:Y:S01]  /*8ab0*/  FFMA R6, R27.reuse, R3, R6 ;  /* 0x000000031b067223 */ /* 0x040fe20000000006 */
[C---:B------:R-:W-:Y:S01]  /*8ac0*/  FFMA R7, R27.reuse, R20, R7 ;  /* 0x000000141b077223 */ /* 0x040fe20000000007 */
[C---:B------:R-:W-:Y:S01]  /*8ad0*/  FMUL R8, R24.reuse, R8 ;  /* 0x0000000818087220 */ /* 0x040fe20000400000 */
[C---:B------:R-:W-:Y:S01]  /*8ae0*/  FMUL R9, R24.reuse, R9 ;  /* 0x0000000918097220 */ /* 0x040fe20000400000 */
[C---:B------:R-:W-:Y:S01]  /*8af0*/  FMUL R10, R24.reuse, R10 ;  /* 0x0000000a180a7220 */ /* 0x040fe20000400000 */
[C---:B------:R-:W-:Y:S01]  /*8b00*/  FMUL R11, R24.reuse, R11 ;  /* 0x0000000b180b7220 */ /* 0x040fe20000400000 */
[----:B------:R-:W-:Y:S01]  /*8b10*/  F2FP.TF32.F32.PACK_B R4, R4 ;  /* 0x00000004ff04723e */ /* 0x000fe200024050ff */
[C---:B------:R-:W-:Y:S01]  /*8b20*/  FFMA R8, R27.reuse, R21, R8 ;  /* 0x000000151b087223 */ /* 0x040fe20000000008 */
[----:B------:R-:W-:Y:S01]  /*8b30*/  F2FP.TF32.F32.PACK_B R5, R5 ;  /* 0x00000005ff05723e */ /* 0x000fe200024050ff */
[C---:B------:R-:W-:Y:S01]  /*8b40*/  FFMA R9, R27.reuse, R26, R9 ;  /* 0x0000001a1b097223 */ /* 0x040fe20000000009 */
[----:B------:R-:W-:Y:S01]  /*8b50*/  F2FP.TF32.F32.PACK_B R6, R6 ;  /* 0x00000006ff06723e */ /* 0x000fe200024050ff */
[C---:B------:R-:W-:Y:S01]  /*8b60*/  FFMA R10, R27.reuse, R29, R10 ;  /* 0x0000001d1b0a7223 */ /* 0x040fe2000000000a */
[----:B------:R-:W-:Y:S01]  /*8b70*/  F2FP.TF32.F32.PACK_B R7, R7 ;  /* 0x00000007ff07723e */ /* 0x000fe200024050ff */
[C---:B------:R-:W-:Y:S01]  /*8b80*/  FFMA R11, R27.reuse, R28, R11 ;  /* 0x0000001c1b0b7223 */ /* 0x040fe2000000000b */
[C---:B------:R-:W-:Y:S01]  /*8b90*/  FMUL R12, R24.reuse, R12 ;  /* 0x0000000c180c7220 */ /* 0x040fe20000400000 */
[----:B------:R-:W-:Y:S01]  /*8ba0*/  F2FP.TF32.F32.PACK_B R8, R8 ;  /* 0x00000008ff08723e */ /* 0x000fe200024050ff */
[C---:B------:R-:W-:Y:S01]  /*8bb0*/  FMUL R13, R24.reuse, R13 ;  /* 0x0000000d180d7220 */ /* 0x040fe20000400000 */
[----:B------:R1:W-:Y:S01]  /*8bc0*/  STS.128 [R69+0x6000], R4 ;  /* 0x0060000445007388 */ /* 0x0003e20000000c00 */
        /* <DEDUP_REMOVED lines=8> */
[C---:B------:R-:W-:Y:S01]  /*8c50*/  FFMA R15, R27.reuse, R32, R15 ;  /* 0x000000201b0f7223 */ /* 0x040fe2000000000f */
[C---:B------:R-:W-:Y:S01]  /*8c60*/  FMUL R16, R24.reuse, R16 ;  /* 0x0000001018107220 */ /* 0x040fe20000400000 */
[----:B------:R-:W-:Y:S01]  /*8c70*/  F2FP.TF32.F32.PACK_B R12, R12 ;  /* 0x0000000cff0c723e */ /* 0x000fe200024050ff */
[----:B------:R1:W-:Y:S01]  /*8c80*/  STS.128 [R68+0x6010], R8 ;  /* 0x0060100844007388 */ /* 0x0003e20000000c00 */
[C---:B------:R-:W-:Y:S01]  /*8c90*/  FMUL R17, R24.reuse, R17 ;  /* 0x0000001118117220 */ /* 0x040fe20000400000 */
        /* <DEDUP_REMOVED lines=8> */
[----:B------:R-:W-:Y:S01]  /*8d20*/  FFMA R19, R27, R36, R19 ;  /* 0x000000241b137223 */ /* 0x000fe20000000013 */
[----:B------:R-:W-:Y:S02]  /*8d30*/  F2FP.TF32.F32.PACK_B R16, R16 ;  /* 0x00000010ff10723e */ /* 0x000fe400024050ff */
[----:B------:R1:W-:Y:S01]  /*8d40*/  STS.128 [R67+0x6020], R12 ;  /* 0x0060200c43007388 */ /* 0x0003e20000000c00 */
[----:B------:R-:W-:Y:S02]  /*8d50*/  F2FP.TF32.F32.PACK_B R17, R17 ;  /* 0x00000011ff11723e */ /* 0x000fe400024050ff */
        /* <DEDUP_REMOVED lines=21> */
.L_x_146:
[----:B------:R-:W-:Y:S05]  /*8eb0*/  BSYNC.RECONVERGENT B0 ;  /* 0x0000000000007941 */ /* 0x000fea0003800200 */
.L_x_145:
[----:B------:R-:W-:Y:S01]  /*8ec0*/  BAR.SYNC.DEFER_BLOCKING 0x1, 0x80 ;  /* 0x0042000000007b1d */ /* 0x000fe20000010000 */
[----:B------:R-:W-:Y:S01]  /*8ed0*/  UISETP.NE.AND UP0, UPT, UR52, -0x4, UPT ;  /* 0xfffffffc3400788c */ /* 0x000fe2000bf05270 */
[----:B------:R-:W-:Y:S08]  /*8ee0*/  IADD3 R0, PT, PT, R22, 0x1, RZ ;  /* 0x0000000116007810 */ /* 0x000ff00007ffe0ff */
[----:B------:R-:W-:Y:S05]  /*8ef0*/  BRA.U !UP0, `(.L_x_147) ;  /* 0x0000000108287547 */ /* 0x000fea000b800000 */
[----:B------:R-:W-:Y:S01]  /*8f00*/  ISETP.NE.AND P0, PT, R74, RZ, PT ;  /* 0x000000ff4a00720c */ /* 0x000fe20003f05270 */
[----:B------:R-:W-:Y:S01]  /*8f10*/  IMAD.U32 R3, RZ, RZ, UR46 ;  /* 0x0000002eff037e24 */ /* 0x000fe2000f8e00ff */
[----:B------:R-:W-:Y:S01]  /*8f20*/  UIADD3 UR4, UPT, UPT, UR46, 0x1, URZ ;  /* 0x000000012e047890 */ /* 0x000fe2000fffe0ff */
[----:B------:R-:W-:Y:S03]  /*8f30*/  IMAD.U32 R2, RZ, RZ, UR47 ;  /* 0x0000002fff027e24 */ /* 0x000fe6000f8e00ff */
[----:B------:R-:W-:Y:S04]  /*8f40*/  UISETP.NE.AND UP0, UPT, UR4, 0x4, UPT ;  /* 0x000000040400788c */ /* 0x000fe8000bf05270 */
[----:B------:R-:W-:Y:S03]  /*8f50*/  USEL UR46, UR4, URZ, UP0 ;  /* 0x000000ff042e7287 */ /* 0x000fe60008000000 */
[----:B------:R-:W-:Y:S05]  /*8f60*/  @P0 LEA R3, R3, UR44, 0x3 ;  /* 0x0000002c03030c11 */ /* 0x000fea000f8e18ff */
[----:B------:R-:W-:Y:S05]  /*8f70*/  @P0 VIADD R3, R3, 0x60 ;  /* 0x0000006003030836 */ /* 0x000fea0000000000 */
[----:B------:R-:W-:Y:S04]  /*8f80*/  @P0 PRMT R2, R2, 0x654, R3 ;  /* 0x0000065402020816 */ /* 0x000fe80000000003 */
[----:B------:R3:W-:Y:S03]  /*8f90*/  @P0 SYNCS.ARRIVE.TRANS64.RED.A1T0 RZ, [R2+URZ], RZ ;  /* 0x000000ff02ff09a7 */ /* 0x0007e600081004ff */
.L_x_147:
[----:B------:R-:W-:Y:S01]  /*8fa0*/  R2UR UR4, R58 ;  /* 0x000000003a0472ca */ /* 0x000fe200000e0000 */
[----:B------:R-:W-:Y:S01]  /*8fb0*/  UISETP.NE.AND UP0, UPT, UR62, URZ, UPT ;  /* 0x000000ff3e00728c */ /* 0x000fe2000bf05270 */
[----:B------:R-:W-:Y:S01]  /*8fc0*/  ISETP.NE.AND P0, PT, R62, 0x2, PT ;  /* 0x000000023e00780c */ /* 0x000fe20003f05270 */
[----:B------:R-:W-:Y:S01]  /*8fd0*/  UIADD3 UR20, UPT, UPT, UR37, UR63, URZ ;  /* 0x0000003f25147290 */ /* 0x000fe2000fffe0ff */
[----:B------:R-:W-:Y:S01]  /*8fe0*/  ISETP.NE.AND P1, PT, R0, 0x4, PT ;  /* 0x000000040000780c */ /* 0x000fe20003f25270 */
[----:B------:R-:W-:Y:S01]  /*8ff0*/  UIADD3 UR52, UPT, UPT, UR52, 0x4, URZ ;  /* 0x0000000434347890 */ /* 0x000fe2000fffe0ff */
[----:B------:R-:W-:Y:S01]  /*9000*/  SEL R3, RZ, 0x1, P0 ;  /* 0x00000001ff037807 */ /* 0x000fe20000000000 */
[----:B------:R-:W-:Y:S01]  /*9010*/  UMOV UR36, UR61 ;  /* 0x0000003d00247c82 */ /* 0x000fe20008000000 */
[----:B---3--:R-:W-:Y:S02]  /*9020*/  SEL R2, RZ, 0x1, P1 ;  /* 0x00000001ff027807 */ /* 0x008fe40000800000 */
[----:B------:R-:W-:Y:S02]  /*9030*/  LOP3.LUT R64, R64, R3, RZ, 0x3c, !PT ;  /* 0x0000000340407212 */ /* 0x000fe400078e3cff */
[----:B------:R-:W-:Y:S01]  /*9040*/  LOP3.LUT R65, R65, R2, RZ, 0x3c, !PT ;  /* 0x0000000241417212 */ /* 0x000fe200078e3cff */
[----:B------:R-:W-:Y:S01]  /*9050*/  UIADD3 UR16, UPT, UPT, UR38, UR4, URZ ;  /* 0x0000000426107290 */ /* 0x000fe2000fffe0ff */
[----:B------:R-:W-:Y:S02]  /*9060*/  SEL R62, R62, RZ, P0 ;  /* 0x000000ff3e3e7207 */ /* 0x000fe40000000000 */
[----:B------:R-:W-:Y:S01]  /*9070*/  SEL R22, R0, RZ, P1 ;  /* 0x000000ff00167207 */ /* 0x000fe20000800000 */
[----:B------:R-:W-:Y:S08]  /*9080*/  BRA.U UP0, `(.L_x_148) ;  /* 0xffffffc900e07547 */ /* 0x000ff0000b83ffff */
[----:B------:R-:W-:-:S13]  /*9090*/  R2UR UR4, R59 ;  /* 0x000000003b0472ca */ /* 0x000fda00000e0000 */
[----:B------:R-:W-:-:S09]  /*90a0*/  UISETP.NE.AND UP0, UPT, UR4, URZ, UPT ;  /* 0x000000ff0400728c */ /* 0x000fd2000bf05270 */
[----:B------:R-:W-:Y:S05]  /*90b0*/  BRA.U !UP0, `(.L_x_149) ;  /* 0x0000000108487547 */ /* 0x000fea000b800000 */
[----:B------:R-:W3:Y:S02]  /*90c0*/  LDCU.64 UR4, c[0x0][0x890] ;  /* 0x00011200ff0477ac */ /* 0x000ee40008000a00 */
[----:B---3--:R-:W-:-:S04]  /*90d0*/  UISETP.NE.U32.AND UP0, UPT, UR4, URZ, UPT ;  /* 0x000000ff0400728c */ /* 0x008fc8000bf05070 */
[----:B------:R-:W-:-:S09]  /*90e0*/  UISETP.NE.AND.EX UP0, UPT, UR5, URZ, UPT, UP0 ;  /* 0x000000ff0500728c */ /* 0x000fd2000bf05300 */
[----:B------:R-:W-:Y:S05]  /*90f0*/  BRA.U UP0, `(.L_x_150) ;  /* 0x00000001000c7547 */ /* 0x000fea000b800000 */
[----:B------:R-:W-:-:S13]  /*9100*/  FSETP.NEU.AND P0, PT, R27, RZ, PT ;  /* 0x000000ff1b00720b */ /* 0x000fda0003f0d000 */
[----:B------:R-:W-:Y:S05]  /*9110*/  @!P0 EXIT ;  /* 0x000000000000894d */ /* 0x000fea0003800000 */
[----:B------:R-:W-:Y:S05]  /*9120*/  BRA `(.L_x_149) ;  /* 0x00000000002c7947 */ /* 0x000fea0003800000 */
.L_x_150:
[----:B------:R-:W-:Y:S01]  /*9130*/  ISETP.NE.AND P0, PT, R61, RZ, PT ;  /* 0x000000ff3d00720c */ /* 0x000fe20003f05270 */
[----:B------:R-:W-:-:S12]  /*9140*/  BSSY.RECONVERGENT B0, `(.L_x_149) ;  /* 0x0000009000007945 */ /* 0x000fd80003800200 */
[----:B------:R-:W-:Y:S05]  /*9150*/  @P0 BRA `(.L_x_151) ;  /* 0x0000000000140947 */ /* 0x000fea0003800000 */
[----:B------:R-:W3:Y:S02]  /*9160*/  LDCU.64 UR4, c[0x0][0x888] ;  /* 0x00011100ff0477ac */ /* 0x000ee40008000a00 */
[----:B---3--:R-:W-:-:S04]  /*9170*/  ISETP.NE.U32.AND P0, PT, RZ, UR4, PT ;  /* 0x00000004ff007c0c */ /* 0x008fc8000bf05070 */
[----:B------:R-:W-:-:S13]  /*9180*/  ISETP.NE.AND.EX P0, PT, RZ, UR5, PT, P0 ;  /* 0x00000005ff007c0c */ /* 0x000fda000bf05300 */
[----:B------:R-:W-:Y:S05]  /*9190*/  @!P0 EXIT ;  /* 0x000000000000894d */ /* 0x000fea0003800000 */
[----:B------:R-:W-:Y:S05]  /*91a0*/  BRA `(.L_x_152) ;  /* 0x0000000000087947 */ /* 0x000fea0003800000 */
.L_x_151:
[----:B------:R-:W-:-:S13]  /*91b0*/  FSETP.NEU.AND P0, PT, R27, RZ, PT ;  /* 0x000000ff1b00720b */ /* 0x000fda0003f0d000 */
[----:B------:R-:W-:Y:S05]  /*91c0*/  @!P0 EXIT ;  /* 0x000000000000894d */ /* 0x000fea0003800000 */
.L_x_152:
[----:B------:R-:W-:Y:S05]  /*91d0*/  BSYNC.RECONVERGENT B0 ;  /* 0x0000000000007941 */ /* 0x000fea0003800200 */
.L_x_149:
[----:B------:R-:W-:Y:S01]  /*91e0*/  ULEA UR4, UR46, UR44, 0x3 ;  /* 0x0000002c2e047291 */ /* 0x000fe2000f8e18ff */
[----:B------:R-:W-:-:S04]  /*91f0*/  DEPBAR.LE SB0, 0x0 ;  /* 0x000080000000791a */ /* 0x000fc80000000000 */
[----:B------:R-:W-:-:S04]  /*9200*/  UIADD3 UR4, UPT, UPT, UR4, 0x60, URZ ;  /* 0x0000006004047890 */ /* 0x000fc8000fffe0ff */
[----:B------:R-:W-:-:S09]  /*9210*/  UPRMT UR4, UR47, 0x654, UR4 ;  /* 0x000006542f047896 */ /* 0x000fd20008000004 */
[----:B------:R-:W-:Y:S01]  /*9220*/  SYNCS.ARRIVE.TRANS64.RED.A1T0 RZ, [UR4], RZ ;  /* 0x000000ffffff79a7 */ /* 0x000fe20008100404 */
[----:B------:R-:W-:Y:S05]  /*9230*/  EXIT ;  /* 0x000000000000794d */ /* 0x000fea0003800000 */
.L_x_24:
[----:B--2---:R2:W3:Y:S02]  /*9240*/  SYNCS.PHASECHK.TRANS64.TRYWAIT P0, [R3+URZ+0x100], R2 ;  /* 0x00010002030075a7 */ /* 0x0044e400080011ff */
[----:B---3--:R-:W-:Y:S05]  /*9250*/  @!P0 NANOSLEEP.SYNCS 0x989680 ;  /* 0x009896800000895d */ /* 0x008fea0003900000 */
[----:B------:R-:W3:Y:S02]  /*9260*/  @!P0 SYNCS.PHASECHK.TRANS64 P0, [R3+URZ+0x100], R2 ;  /* 0x00010002030085a7 */ /* 0x000ee400080010ff */
[----:B---3--:R-:W-:Y:S05]  /*9270*/  @!P0 BRA `(.L_x_24) ;  /* 0xfffffffc00f08947 */ /* 0x008fea000383ffff */
[----:B------:R-:W-:Y:S05]  /*9280*/  BRA `(.L_x_153) ;  /* 0xffffff8400f07947 */ /* 0x000fea000383ffff */
.L_x_27:
[----:B-1----:R-:W-:-:S07]  /*9290*/  MOV R0, UR5 ;  /* 0x0000000500007c02 */ /* 0x002fce0008000f00 */
.L_x_154:
[----:B-1----:R1:W2:Y:S02]  /*92a0*/  SYNCS.PHASECHK.TRANS64.TRYWAIT P0, [R0+URZ+0x20], R3 ;  /* 0x00002003000075a7 */ /* 0x0022a400080011ff */
[----:B--2---:R-:W-:Y:S05]  /*92b0*/  @!P0 NANOSLEEP.SYNCS 0x989680 ;  /* 0x009896800000895d */ /* 0x004fea0003900000 */
[----:B------:R-:W2:Y:S02]  /*92c0*/  @!P0 SYNCS.PHASECHK.TRANS64 P0, [R0+URZ+0x20], R3 ;  /* 0x00002003000085a7 */ /* 0x000ea400080010ff */
[----:B--2---:R-:W-:Y:S05]  /*92d0*/  @!P0 BRA `(.L_x_154) ;  /* 0xfffffffc00f08947 */ /* 0x004fea000383ffff */
[----:B------:R-:W-:Y:S05]  /*92e0*/  BRA `(.L_x_26) ;  /* 0xffffff8800487947 */ /* 0x000fea000383ffff */
.L_x_36:
[----:B-1----:R-:W-:-:S07]  /*92f0*/  MOV R0, UR6 ;  /* 0x0000000600007c02 */ /* 0x002fce0008000f00 */
.L_x_155:
[----:B-1----:R1:W2:Y:S02]  /*9300*/  SYNCS.PHASECHK.TRANS64.TRYWAIT P0, [R0+URZ+0x20], R3 ;  /* 0x00002003000075a7 */ /* 0x0022a400080011ff */
[----:B--2---:R-:W-:Y:S05]  /*9310*/  @!P0 NANOSLEEP.SYNCS 0x989680 ;  /* 0x009896800000895d */ /* 0x004fea0003900000 */
[----:B------:R-:W2:Y:S02]  /*9320*/  @!P0 SYNCS.PHASECHK.TRANS64 P0, [R0+URZ+0x20], R3 ;  /* 0x00002003000085a7 */ /* 0x000ea400080010ff */
[----:B--2---:R-:W-:Y:S05]  /*9330*/  @!P0 BRA `(.L_x_155) ;  /* 0xfffffffc00f08947 */ /* 0x004fea000383ffff */
[----:B------:R-:W-:Y:S05]  /*9340*/  BRA `(.L_x_35) ;  /* 0xffffff8c00547947 */ /* 0x000fea000383ffff */
.L_x_43:
[----:B-1----:R1:W4:Y:S02]  /*9350*/  SYNCS.PHASECHK.TRANS64.TRYWAIT P0, [R3+URZ+0x90], R0 ;  /* 0x00009000030075a7 */ /* 0x00232400080011ff */
[----:B----4-:R-:W-:Y:S05]  /*9360*/  @!P0 NANOSLEEP.SYNCS 0x989680 ;  /* 0x009896800000895d */ /* 0x010fea0003900000 */
[----:B------:R-:W4:Y:S02]  /*9370*/  @!P0 SYNCS.PHASECHK.TRANS64 P0, [R3+URZ+0x90], R0 ;  /* 0x00009000030085a7 */ /* 0x000f2400080010ff */
[----:B----4-:R-:W-:Y:S05]  /*9380*/  @!P0 BRA `(.L_x_43) ;  /* 0xfffffffc00f08947 */ /* 0x010fea000383ffff */
[----:B------:R-:W-:Y:S05]  /*9390*/  BRA `(.L_x_156) ;  /* 0xffffff9000407947 */ /* 0x000fea000383ffff */
.L_x_47:
[----:B-1----:R-:W-:-:S07]  /*93a0*/  MOV R0, UR4 ;  /* 0x0000000400007c02 */ /* 0x002fce0008000f00 */
.L_x_157:
[----:B-1----:R1:W2:Y:S02]  /*93b0*/  SYNCS.PHASECHK.TRANS64.TRYWAIT P0, [R0+URZ], R3 ;  /* 0x00000003000075a7 */ /* 0x0022a400080011ff */
[----:B--2---:R-:W-:Y:S05]  /*93c0*/  @!P0 NANOSLEEP.SYNCS 0x989680 ;  /* 0x009896800000895d */ /* 0x004fea0003900000 */
[----:B------:R-:W2:Y:S02]  /*93d0*/  @!P0 SYNCS.PHASECHK.TRANS64 P0, [R0+URZ], R3 ;  /* 0x00000003000085a7 */ /* 0x000ea400080010ff */
[----:B--2---:R-:W-:Y:S05]  /*93e0*/  @!P0 BRA `(.L_x_157) ;  /* 0xfffffffc00f08947 */ /* 0x004fea000383ffff */
[----:B------:R-:W-:Y:S05]  /*93f0*/  BRA `(.L_x_158) ;  /* 0xffffff9400e87947 */ /* 0x000fea000383ffff */
.L_x_48:
[----:B------:R-:W-:-:S07]  /*9400*/  MOV R0, UR5 ;  /* 0x0000000500007c02 */ /* 0x000fce0008000f00 */
.L_x_159:
[----:B-1----:R1:W2:Y:S02]  /*9410*/  SYNCS.PHASECHK.TRANS64.TRYWAIT P0, [R0+URZ], R3 ;  /* 0x00000003000075a7 */ /* 0x0022a400080011ff */
[----:B--2---:R-:W-:Y:S05]  /*9420*/  @!P0 NANOSLEEP.SYNCS 0x989680 ;  /* 0x009896800000895d */ /* 0x004fea0003900000 */
[----:B------:R-:W2:Y:S02]  /*9430*/  @!P0 SYNCS.PHASECHK.TRANS64 P0, [R0+URZ], R3 ;  /* 0x00000003000085a7 */ /* 0x000ea400080010ff */
[----:B--2---:R-:W-:Y:S05]  /*9440*/  @!P0 BRA `(.L_x_159) ;  /* 0xfffffffc00f08947 */ /* 0x004fea000383ffff */
[----:B------:R-:W-:Y:S05]  /*9450*/  BRA `(.L_x_160) ;  /* 0xffffff9400f47947 */ /* 0x000fea000383ffff */
.L_x_49:
[----:B------:R-:W-:-:S07]  /*9460*/  MOV R0, UR5 ;  /* 0x0000000500007c02 */ /* 0x000fce0008000f00 */
.L_x_161:
[----:B-1----:R1:W2:Y:S02]  /*9470*/  SYNCS.PHASECHK.TRANS64.TRYWAIT P0, [R0+URZ], R3 ;  /* 0x00000003000075a7 */ /* 0x0022a400080011ff */
[----:B--2---:R-:W-:Y:S05]  /*9480*/  @!P0 NANOSLEEP.SYNCS 0x989680 ;  /* 0x009896800000895d */ /* 0x004fea0003900000 */
[----:B------:R-:W2:Y:S02]  /*9490*/  @!P0 SYNCS.PHASECHK.TRANS64 P0, [R0+URZ], R3 ;  /* 0x00000003000085a7 */ /* 0x000ea400080010ff */
[----:B--2---:R-:W-:Y:S05]  /*94a0*/  @!P0 BRA `(.L_x_161) ;  /* 0xfffffffc00f08947 */ /* 0x004fea000383ffff */
[----:B------:R-:W-:Y:S05]  /*94b0*/  BRA `(.L_x_162) ;  /* 0xffffff9800007947 */ /* 0x000fea000383ffff */
.L_x_52:
[----:B-1----:R1:W2:Y:S02]  /*94c0*/  SYNCS.PHASECHK.TRANS64.TRYWAIT P0, [R2+URZ+0xf0], R5 ;  /* 0x0000f005020075a7 */ /* 0x0022a400080011ff */
[----:B--2---:R-:W-:Y:S05]  /*94d0*/  @!P0 NANOSLEEP.SYNCS 0x989680 ;  /* 0x009896800000895d */ /* 0x004fea0003900000 */
[----:B------:R-:W2:Y:S02]  /*94e0*/  @!P0 SYNCS.PHASECHK.TRANS64 P0, [R2+URZ+0xf0], R5 ;  /* 0x0000f005020085a7 */ /* 0x000ea400080010ff */
[----:B--2---:R-:W-:Y:S05]  /*94f0*/  @!P0 BRA `(.L_x_52) ;  /* 0xfffffffc00f08947 */ /* 0x004fea000383ffff */
[----:B------:R-:W-:Y:S05]  /*9500*/  BRA `(.L_x_163) ;  /* 0xffffff98005c7947 */ /* 0x000fea000383ffff */
.L_x_53:
[----:B------:R-:W-:-:S07]  /*9510*/  MOV R2, UR4 ;  /* 0x0000000400027c02 */ /* 0x000fce0008000f00 */
.L_x_164:
[----:B-1----:R1:W2:Y:S02]  /*9520*/  SYNCS.PHASECHK.TRANS64.TRYWAIT P0, [R2+URZ+0xa0], R5 ;  /* 0x0000a005020075a7 */ /* 0x0022a400080011ff */
[----:B--2---:R-:W-:Y:S05]  /*9530*/  @!P0 NANOSLEEP.SYNCS 0x989680 ;  /* 0x009896800000895d */ /* 0x004fea0003900000 */
[----:B------:R-:W2:Y:S02]  /*9540*/  @!P0 SYNCS.PHASECHK.TRANS64 P0, [R2+URZ+0xa0], R5 ;  /* 0x0000a005020085a7 */ /* 0x000ea400080010ff */
[----:B--2---:R-:W-:Y:S05]  /*9550*/  @!P0 BRA `(.L_x_164) ;  /* 0xfffffffc00f08947 */ /* 0x004fea000383ffff */
[----:B------:R-:W-:Y:S05]  /*9560*/  BRA `(.L_x_165) ;  /* 0xffffff98006c7947 */ /* 0x000fea000383ffff */
.L_x_54:
[----:B-1----:R1:W2:Y:S02]  /*9570*/  SYNCS.PHASECHK.TRANS64.TRYWAIT P1, [R2+URZ+0x90], R5 ;  /* 0x00009005020075a7 */ /* 0x0022a400080211ff */
[----:B--2---:R-:W-:Y:S05]  /*9580*/  @!P1 NANOSLEEP.SYNCS 0x989680 ;  /* 0x009896800000995d */ /* 0x004fea0003900000 */
[----:B------:R-:W2:Y:S02]  /*9590*/  @!P1 SYNCS.PHASECHK.TRANS64 P1, [R2+URZ+0x90], R5 ;  /* 0x00009005020095a7 */ /* 0x000ea400080210ff */
[----:B--2---:R-:W-:Y:S05]  /*95a0*/  @!P1 BRA `(.L_x_54) ;  /* 0xfffffffc00f09947 */ /* 0x004fea000383ffff */
[----:B------:R-:W-:Y:S05]  /*95b0*/  BRA `(.L_x_166) ;  /* 0xffffff98009c7947 */ /* 0x000fea000383ffff */
.L_x_57:
[----:B------:R-:W-:-:S07]  /*95c0*/  MOV R0, UR4 ;  /* 0x0000000400007c02 */ /* 0x000fce0008000f00 */
.L_x_167:
[----:B-1----:R1:W2:Y:S02]  /*95d0*/  SYNCS.PHASECHK.TRANS64.TRYWAIT P0, [R0+URZ+0xa0], R3 ;  /* 0x0000a003000075a7 */ /* 0x0022a400080011ff */
[----:B--2---:R-:W-:Y:S05]  /*95e0*/  @!P0 NANOSLEEP.SYNCS 0x989680 ;  /* 0x009896800000895d */ /* 0x004fea0003900000 */
[----:B------:R-:W2:Y:S02]  /*95f0*/  @!P0 SYNCS.PHASECHK.TRANS64 P0, [R0+URZ+0xa0], R3 ;  /* 0x0000a003000085a7 */ /* 0x000ea400080010ff */
[----:B--2---:R-:W-:Y:S05]  /*9600*/  @!P0 BRA `(.L_x_167) ;  /* 0xfffffffc00f08947 */ /* 0x004fea000383ffff */
[----:B------:R-:W-:Y:S05]  /*9610*/  BRA `(.L_x_56) ;  /* 0xffffff9800f07947 */ /* 0x000fea000383ffff */
.L_x_66:
[----:B-1----:R-:W-:-:S04]  /*9620*/  MOV R0, UR5 ;  /* 0x0000000500007c02 */ /* 0x002fc80008000f00 */
[----:B------:R1:W2:Y:S03]  /*9630*/  SYNCS.PHASECHK.TRANS64.TRYWAIT P0, [R0+URZ+0x8], R7 ;  /* 0x00000807000075a7 */ /* 0x0002a600080011ff */
[----:B--2---:R-:W-:Y:S05]  /*9640*/  @!P0 NANOSLEEP.SYNCS 0x989680 ;  /* 0x009896800000895d */ /* 0x004fea0003900000 */
[----:B------:R-:W2:Y:S02]  /*9650*/  @!P0 SYNCS.PHASECHK.TRANS64 P0, [R0+URZ+0x8], R7 ;  /* 0x00000807000085a7 */ /* 0x000ea400080010ff */
[----:B--2---:R-:W-:Y:S05]  /*9660*/  @!P0 BRA `(.L_x_66) ;  /* 0xfffffffc00ec8947 */ /* 0x004fea000383ffff */
[----:B------:R-:W-:Y:S05]  /*9670*/  BRA `(.L_x_65) ;  /* 0xffffff9c00a47947 */ /* 0x000fea000383ffff */
.L_x_68:
[----:B------:R-:W-:Y:S01]  /*9680*/  BSSY B0, `(.L_x_168) ;  /* 0x0000006000007945 */ /* 0x000fe20003800000 */
[----:B------:R-:W-:-:S07]  /*9690*/  MOV R15, 0xffffffff ;  /* 0xffffffff000f7802 */ /* 0x000fce0000000f00 */
[----:B-1---5:R-:W-:Y:S05]  /*96a0*/  WARPSYNC.COLLECTIVE R15, `(.L_x_169) ;  /* 0x000000000f0c7348 */ /* 0x022fea0003c00000 */
[----:B------:R-:W-:Y:S02]  /*96b0*/  ELECT P6, UR79, PT ;  /* 0x00000000004f782f */ /* 0x000fe400038c0000 */
[----:B------:R-:W-:Y:S01]  /*96c0*/  MOV R14, UR79 ;  /* 0x0000004f000e7c02 */ /* 0x000fe20008000f00 */
[----:B-1---5:R-:W-:Y:S10]  /*96d0*/  ENDCOLLECTIVE ;  /* 0x000000000000791b */ /* 0x022ff40003800000 */
.L_x_169:
[----:B------:R-:W-:Y:S05]  /*96e0*/  BSYNC B0 ;  /* 0x0000000000007941 */ /* 0x000fea0003800000 */
.L_x_168:
[----:B------:R-:W-:Y:S01]  /*96f0*/  PLOP3.LUT P0, PT, P6, PT, PT, 0x80, 0x8 ;  /* 0x000000000008781c */ /* 0x000fe2000370f070 */
[----:B------:R-:W-:-:S12]  /*9700*/  BRA `(.L_x_170) ;  /* 0xffffff9c00d07947 */ /* 0x000fd8000383ffff */
.L_x_70:
[----:B-1----:R-:W-:-:S04]  /*9710*/  MOV R0, UR5 ;  /* 0x0000000500007c02 */ /* 0x002fc80008000f00 */
[----:B------:R1:W2:Y:S03]  /*9720*/  SYNCS.PHASECHK.TRANS64.TRYWAIT P0, [R0+URZ+0x8], R5 ;  /* 0x00000805000075a7 */ /* 0x0002a600080011ff */
[----:B--2---:R-:W-:Y:S05]  /*9730*/  @!P0 NANOSLEEP.SYNCS 0x989680 ;  /* 0x009896800000895d */ /* 0x004fea0003900000 */
[----:B------:R-:W2:Y:S02]  /*9740*/  @!P0 SYNCS.PHASECHK.TRANS64 P0, [R0+URZ+0x8], R5 ;  /* 0x00000805000085a7 */ /* 0x000ea400080010ff */
[----:B--2---:R-:W-:Y:S05]  /*9750*/  @!P0 BRA `(.L_x_70) ;  /* 0xfffffffc00ec8947 */ /* 0x004fea000383ffff */
[----:B------:R-:W-:Y:S05]  /*9760*/  BRA `(.L_x_69) ;  /* 0xffffff9c00d47947 */ /* 0x000fea000383ffff */
.L_x_71:
[----:B-1----:R1:W2:Y:S02]  /*9770*/  SYNCS.PHASECHK.TRANS64.TRYWAIT P0, [R0+URZ+0x90], R5 ;  /* 0x00009005000075a7 */ /* 0x0022a400080011ff */
[----:B--2---:R-:W-:Y:S05]  /*9780*/  @!P0 NANOSLEEP.SYNCS 0x989680 ;  /* 0x009896800000895d */ /* 0x004fea0003900000 */
[----:B------:R-:W2:Y:S02]  /*9790*/  @!P0 SYNCS.PHASECHK.TRANS64 P0, [R0+URZ+0x90], R5 ;  /* 0x00009005000085a7 */ /* 0x000ea400080010ff */
[----:B--2---:R-:W-:Y:S05]  /*97a0*/  @!P0 BRA `(.L_x_71) ;  /* 0xfffffffc00f08947 */ /* 0x004fea000383ffff */
[----:B------:R-:W-:Y:S05]  /*97b0*/  BRA `(.L_x_171) ;  /* 0xffffffa000e07947 */ /* 0x000fea000383ffff */
.L_x_73:
[----:B------:R-:W-:-:S07]  /*97c0*/  MOV R0, UR46 ;  /* 0x0000002e00007c02 */ /* 0x000fce0008000f00 */
.L_x_172:
[----:B-1----:R1:W2:Y:S02]  /*97d0*/  SYNCS.PHASECHK.TRANS64.TRYWAIT P0, [R0+URZ+0xd0], R5 ;  /* 0x0000d005000075a7 */ /* 0x0022a400080011ff */
[----:B--2---:R-:W-:Y:S05]  /*97e0*/  @!P0 NANOSLEEP.SYNCS 0x989680 ;  /* 0x009896800000895d */ /* 0x004fea0003900000 */
[----:B------:R-:W2:Y:S02]  /*97f0*/  @!P0 SYNCS.PHASECHK.TRANS64 P0, [R0+URZ+0xd0], R5 ;  /* 0x0000d005000085a7 */ /* 0x000ea400080010ff */
[----:B--2---:R-:W-:Y:S05]  /*9800*/  @!P0 BRA `(.L_x_172) ;  /* 0xfffffffc00f08947 */ /* 0x004fea000383ffff */
[----:B------:R-:W-:Y:S05]  /*9810*/  BRA `(.L_x_173) ;  /* 0xffffffa4002c7947 */ /* 0x000fea000383ffff */
.L_x_76:
[----:B------:R-:W-:Y:S07]  /*9820*/  MOV R0, UR7 ;  /* 0x0000000700007c02 */ /* 0x000fee0008000f00 */
.L_x_174:
[----:B-1----:R1:W2:Y:S02]  /*9830*/  SYNCS.PHASECHK.TRANS64.TRYWAIT P0, [R0+URZ], R5 ;  /* 0x00000005000075a7 */ /* 0x0022a400080011ff */
[----:B--2---:R-:W-:Y:S05]  /*9840*/  @!P0 NANOSLEEP.SYNCS 0x989680 ;  /* 0x009896800000895d */ /* 0x004fea0003900000 */
[----:B------:R-:W2:Y:S02]  /*9850*/  @!P0 SYNCS.PHASECHK.TRANS64 P0, [R0+URZ], R5 ;  /* 0x00000005000085a7 */ /* 0x000ea400080010ff */
[----:B--2---:R-:W-:Y:S05]  /*9860*/  @!P0 BRA `(.L_x_174) ;  /* 0xfffffffc00f08947 */ /* 0x004fea000383ffff */
[----:B------:R-:W-:Y:S05]  /*9870*/  BRA `(.L_x_75) ;  /* 0xffffffa400407947 */ /* 0x000fea000383ffff */
.L_x_80:
[----:B-1----:R-:W-:-:S07]  /*9880*/  MOV R0, UR4 ;  /* 0x0000000400007c02 */ /* 0x002fce0008000f00 */
.L_x_175:
[----:B-1----:R1:W2:Y:S02]  /*9890*/  SYNCS.PHASECHK.TRANS64.TRYWAIT P0, [R0+URZ], R3 ;  /* 0x00000003000075a7 */ /* 0x0022a400080011ff */
[----:B--2---:R-:W-:Y:S05]  /*98a0*/  @!P0 NANOSLEEP.SYNCS 0x989680 ;  /* 0x009896800000895d */ /* 0x004fea0003900000 */
[----:B------:R-:W2:Y:S02]  /*98b0*/  @!P0 SYNCS.PHASECHK.TRANS64 P0, [R0+URZ], R3 ;  /* 0x00000003000085a7 */ /* 0x000ea400080010ff */
[----:B--2---:R-:W-:Y:S05]  /*98c0*/  @!P0 BRA `(.L_x_175) ;  /* 0xfffffffc00f08947 */ /* 0x004fea000383ffff */
[----:B------:R-:W-:Y:S05]  /*98d0*/  BRA `(.L_x_176) ;  /* 0xffffffa800847947 */ /* 0x000fea000383ffff */
.L_x_81:
[----:B------:R-:W-:-:S07]  /*98e0*/  MOV R0, UR5 ;  /* 0x0000000500007c02 */ /* 0x000fce0008000f00 */
.L_x_177:
[----:B-1----:R1:W2:Y:S02]  /*98f0*/  SYNCS.PHASECHK.TRANS64.TRYWAIT P0, [R0+URZ], R3 ;  /* 0x00000003000075a7 */ /* 0x0022a400080011ff */
[----:B--2---:R-:W-:Y:S05]  /*9900*/  @!P0 NANOSLEEP.SYNCS 0x989680 ;  /* 0x009896800000895d */ /* 0x004fea0003900000 */
[----:B------:R-:W2:Y:S02]  /*9910*/  @!P0 SYNCS.PHASECHK.TRANS64 P0, [R0+URZ], R3 ;  /* 0x00000003000085a7 */ /* 0x000ea400080010ff */
[----:B--2---:R-:W-:Y:S05]  /*9920*/  @!P0 BRA `(.L_x_177) ;  /* 0xfffffffc00f08947 */ /* 0x004fea000383ffff */
[----:B------:R-:W-:Y:S05]  /*9930*/  BRA `(.L_x_178) ;  /* 0xffffffa800907947 */ /* 0x000fea000383ffff */
.L_x_82:
[----:B------:R-:W-:-:S07]  /*9940*/  MOV R0, UR5 ;  /* 0x0000000500007c02 */ /* 0x000fce0008000f00 */
.L_x_179:
[----:B-1----:R1:W2:Y:S02]  /*9950*/  SYNCS.PHASECHK.TRANS64.TRYWAIT P0, [R0+URZ], R3 ;  /* 0x00000003000075a7 */ /* 0x0022a400080011ff */
[----:B--2---:R-:W-:Y:S05]  /*9960*/  @!P0 NANOSLEEP.SYNCS 0x989680 ;  /* 0x009896800000895d */ /* 0x004fea0003900000 */
[----:B------:R-:W2:Y:S02]  /*9970*/  @!P0 SYNCS.PHASECHK.TRANS64 P0, [R0+URZ], R3 ;  /* 0x00000003000085a7 */ /* 0x000ea400080010ff */
[----:B--2---:R-:W-:Y:S05]  /*9980*/  @!P0 BRA `(.L_x_179) ;  /* 0xfffffffc00f08947 */ /* 0x004fea000383ffff */
[----:B------:R-:W-:Y:S05]  /*9990*/  BRA `(.L_x_180) ;  /* 0xffffffa8009c7947 */ /* 0x000fea000383ffff */
.L_x_85:
[----:B------:R-:W-:-:S07]  /*99a0*/  MOV R0, UR41 ;  /* 0x0000002900007c02 */ /* 0x000fce0008000f00 */
.L_x_181:
[----:B-1----:R1:W2:Y:S02]  /*99b0*/  SYNCS.PHASECHK.TRANS64.TRYWAIT P1, [R0+URZ+0x110], R3 ;  /* 0x00011003000075a7 */ /* 0x0022a400080211ff */
[----:B--2---:R-:W-:Y:S05]  /*99c0*/  @!P1 NANOSLEEP.SYNCS 0x989680 ;  /* 0x009896800000995d */ /* 0x004fea0003900000 */
[----:B------:R-:W2:Y:S02]  /*99d0*/  @!P1 SYNCS.PHASECHK.TRANS64 P1, [R0+URZ+0x110], R3 ;  /* 0x00011003000095a7 */ /* 0x000ea400080210ff */
[----:B--2---:R-:W-:Y:S05]  /*99e0*/  @!P1 BRA `(.L_x_181) ;  /* 0xfffffffc00f09947 */ /* 0x004fea000383ffff */
[----:B------:R-:W-:Y:S05]  /*99f0*/  BRA `(.L_x_182) ;  /* 0xffffffa800e87947 */ /* 0x000fea000383ffff */
.L_x_90:
[----:B--2---:R2:W3:Y:S02]  /*9a00*/  SYNCS.PHASECHK.TRANS64.TRYWAIT P0, [R12+URZ+0x90], R9 ;  /* 0x000090090c0075a7 */ /* 0x0044e400080011ff */
[----:B---3--:R-:W-:Y:S05]  /*9a10*/  @!P0 NANOSLEEP.SYNCS 0x989680 ;  /* 0x009896800000895d */ /* 0x008fea0003900000 */
[----:B------:R-:W3:Y:S02]  /*9a20*/  @!P0 SYNCS.PHASECHK.TRANS64 P0, [R12+URZ+0x90], R9 ;  /* 0x000090090c0085a7 */ /* 0x000ee400080010ff */
[----:B---3--:R-:W-:Y:S05]  /*9a30*/  @!P0 BRA `(.L_x_90) ;  /* 0xfffffffc00f08947 */ /* 0x008fea000383ffff */
[----:B------:R-:W-:Y:S05]  /*9a40*/  BRA `(.L_x_183) ;  /* 0xffffffb000107947 */ /* 0x000fea000383ffff */
.L_x_93:
[----:B------:R-:W-:Y:S07]  /*9a50*/  MOV R0, UR21 ;  /* 0x0000001500007c02 */ /* 0x000fee0008000f00 */
.L_x_184:
[----:B--2---:R2:W3:Y:S02]  /*9a60*/  SYNCS.PHASECHK.TRANS64.TRYWAIT P2, [R0+URZ+0x88], R11 ;  /* 0x0000880b000075a7 */ /* 0x0044e400080411ff */
[----:B---3--:R-:W-:Y:S05]  /*9a70*/  @!P2 NANOSLEEP.SYNCS 0x989680 ;  /* 0x009896800000a95d */ /* 0x008fea0003900000 */
[----:B------:R-:W3:Y:S02]  /*9a80*/  @!P2 SYNCS.PHASECHK.TRANS64 P2, [R0+URZ+0x88], R11 ;  /* 0x0000880b0000a5a7 */ /* 0x000ee400080410ff */
[----:B---3--:R-:W-:Y:S05]  /*9a90*/  @!P2 BRA `(.L_x_184) ;  /* 0xfffffffc00f0a947 */ /* 0x008fea000383ffff */
[----:B------:R-:W-:Y:S05]  /*9aa0*/  BRA `(.L_x_92) ;  /* 0xffffffb400787947 */ /* 0x000fea000383ffff */
.L_x_96:
[----:B--2---:R-:W-:Y:S07]  /*9ab0*/  MOV R0, UR21 ;  /* 0x0000001500007c02 */ /* 0x004fee0008000f00 */
.L_x_185:
[----:B--2---:R2:W3:Y:S02]  /*9ac0*/  SYNCS.PHASECHK.TRANS64.TRYWAIT P0, [R0+URZ+0x60], R9 ;  /* 0x00006009000075a7 */ /* 0x0044e400080011ff */
[----:B---3--:R-:W-:Y:S05]  /*9ad0*/  @!P0 NANOSLEEP.SYNCS 0x989680 ;  /* 0x009896800000895d */ /* 0x008fea0003900000 */
[----:B------:R-:W3:Y:S02]  /*9ae0*/  @!P0 SYNCS.PHASECHK.TRANS64 P0, [R0+URZ+0x60], R9 ;  /* 0x00006009000085a7 */ /* 0x000ee400080010ff */
[----:B---3--:R-:W-:Y:S05]  /*9af0*/  @!P0 BRA `(.L_x_185) ;  /* 0xfffffffc00f08947 */ /* 0x008fea000383ffff */
[----:B------:R-:W-:Y:S05]  /*9b00*/  BRA `(.L_x_186) ;  /* 0xffffffb400d47947 */ /* 0x000fea000383ffff */
.L_x_97:
[----:B------:R-:W-:Y:S07]  /*9b10*/  MOV R0, UR21 ;  /* 0x0000001500007c02 */ /* 0x000fee0008000f00 */
.L_x_187:
[----:B--2---:R2:W3:Y:S02]  /*9b20*/  SYNCS.PHASECHK.TRANS64.TRYWAIT P0, [R0+URZ+0x68], R9 ;  /* 0x00006809000075a7 */ /* 0x0044e400080011ff */
[----:B---3--:R-:W-:Y:S05]  /*9b30*/  @!P0 NANOSLEEP.SYNCS 0x989680 ;  /* 0x009896800000895d */ /* 0x008fea0003900000 */
[----:B------:R-:W3:Y:S02]  /*9b40*/  @!P0 SYNCS.PHASECHK.TRANS64 P0, [R0+URZ+0x68], R9 ;  /* 0x00006809000085a7 */ /* 0x000ee400080010ff */
[----:B---3--:R-:W-:Y:S05]  /*9b50*/  @!P0 BRA `(.L_x_187) ;  /* 0xfffffffc00f08947 */ /* 0x008fea000383ffff */
[----:B------:R-:W-:Y:S05]  /*9b60*/  BRA `(.L_x_188) ;  /* 0xffffffb800107947 */ /* 0x000fea000383ffff */
.L_x_98:
[----:B------:R-:W-:Y:S07]  /*9b70*/  MOV R0, UR21 ;  /* 0x0000001500007c02 */ /* 0x000fee0008000f00 */
.L_x_189:
[----:B--2---:R2:W3:Y:S02]  /*9b80*/  SYNCS.PHASECHK.TRANS64.TRYWAIT P0, [R0+URZ+0x70], R9 ;  /* 0x00007009000075a7 */ /* 0x0044e400080011ff */
[----:B---3--:R-:W-:Y:S05]  /*9b90*/  @!P0 NANOSLEEP.SYNCS 0x989680 ;  /* 0x009896800000895d */ /* 0x008fea0003900000 */
[----:B------:R-:W3:Y:S02]  /*9ba0*/  @!P0 SYNCS.PHASECHK.TRANS64 P0, [R0+URZ+0x70], R9 ;  /* 0x00007009000085a7 */ /* 0x000ee400080010ff */
[----:B---3--:R-:W-:Y:S05]  /*9bb0*/  @!P0 BRA `(.L_x_189) ;  /* 0xfffffffc00f08947 */ /* 0x008fea000383ffff */
[----:B------:R-:W-:Y:S05]  /*9bc0*/  BRA `(.L_x_190) ;  /* 0xffffffb800587947 */ /* 0x000fea000383ffff */
.L_x_99:
[----:B------:R-:W-:Y:S07]  /*9bd0*/  MOV R0, UR21 ;  /* 0x0000001500007c02 */ /* 0x000fee0008000f00 */
.L_x_191:
[----:B--2---:R2:W3:Y:S02]  /*9be0*/  SYNCS.PHASECHK.TRANS64.TRYWAIT P0, [R0+URZ+0x78], R9 ;  /* 0x00007809000075a7 */ /* 0x0044e400080011ff */
[----:B---3--:R-:W-:Y:S05]  /*9bf0*/  @!P0 NANOSLEEP.SYNCS 0x989680 ;  /* 0x009896800000895d */ /* 0x008fea0003900000 */
[----:B------:R-:W3:Y:S02]  /*9c00*/  @!P0 SYNCS.PHASECHK.TRANS64 P0, [R0+URZ+0x78], R9 ;  /* 0x00007809000085a7 */ /* 0x000ee400080010ff */
[----:B---3--:R-:W-:Y:S05]  /*9c10*/  @!P0 BRA `(.L_x_191) ;  /* 0xfffffffc00f08947 */ /* 0x008fea000383ffff */
[----:B------:R-:W-:Y:S05]  /*9c20*/  BRA `(.L_x_192) ;  /* 0xffffffb8009c7947 */ /* 0x000fea000383ffff */
.L_x_101:
[----:B------:R-:W-:-:S07]  /*9c30*/  MOV R0, UR21 ;  /* 0x0000001500007c02 */ /* 0x000fce0008000f00 */
.L_x_193:
[----:B---3--:R3:W4:Y:S02]  /*9c40*/  SYNCS.PHASECHK.TRANS64.TRYWAIT P0, [R0+URZ+0x60], R3 ;  /* 0x00006003000075a7 */ /* 0x00872400080011ff */
[----:B----4-:R-:W-:Y:S05]  /*9c50*/  @!P0 NANOSLEEP.SYNCS 0x989680 ;  /* 0x009896800000895d */ /* 0x010fea0003900000 */
[----:B------:R-:W4:Y:S02]  /*9c60*/  @!P0 SYNCS.PHASECHK.TRANS64 P0, [R0+URZ+0x60], R3 ;  /* 0x00006003000085a7 */ /* 0x000f2400080010ff */
[----:B----4-:R-:W-:Y:S05]  /*9c70*/  @!P0 BRA `(.L_x_193) ;  /* 0xfffffffc00f08947 */ /* 0x010fea000383ffff */
[----:B------:R-:W-:Y:S05]  /*9c80*/  BRA `(.L_x_194) ;  /* 0xffffffbc00107947 */ /* 0x000fea000383ffff */
.L_x_102:
[----:B---3--:R-:W-:-:S07]  /*9c90*/  MOV R0, UR21 ;  /* 0x0000001500007c02 */ /* 0x008fce0008000f00 */
.L_x_195:
[----:B---3--:R3:W4:Y:S02]  /*9ca0*/  SYNCS.PHASECHK.TRANS64.TRYWAIT P0, [R0+URZ+0x68], R3 ;  /* 0x00006803000075a7 */ /* 0x00872400080011ff */
[----:B----4-:R-:W-:Y:S05]  /*9cb0*/  @!P0 NANOSLEEP.SYNCS 0x989680 ;  /* 0x009896800000895d */ /* 0x010fea0003900000 */
[----:B------:R-:W4:Y:S02]  /*9cc0*/  @!P0 SYNCS.PHASECHK.TRANS64 P0, [R0+URZ+0x68], R3 ;  /* 0x00006803000085a7 */ /* 0x000f2400080010ff */
[----:B----4-:R-:W-:Y:S05]  /*9cd0*/  @!P0 BRA `(.L_x_195) ;  /* 0xfffffffc00f08947 */ /* 0x010fea000383ffff */
[----:B------:R-:W-:Y:S05]  /*9ce0*/  BRA `(.L_x_196) ;  /* 0xffffffbc00007947 */ /* 0x000fea000383ffff */
.L_x_103:
[----:B---3--:R-:W-:-:S07]  /*9cf0*/  MOV R0, UR21 ;  /* 0x0000001500007c02 */ /* 0x008fce0008000f00 */
.L_x_197:
[----:B---3--:R3:W4:Y:S02]  /*9d00*/  SYNCS.PHASECHK.TRANS64.TRYWAIT P0, [R0+URZ+0x70], R3 ;  /* 0x00007003000075a7 */ /* 0x00872400080011ff */
[----:B----4-:R-:W-:Y:S05]  /*9d10*/  @!P0 NANOSLEEP.SYNCS 0x989680 ;  /* 0x009896800000895d */ /* 0x010fea0003900000 */
[----:B------:R-:W4:Y:S02]  /*9d20*/  @!P0 SYNCS.PHASECHK.TRANS64 P0, [R0+URZ+0x70], R3 ;  /* 0x00007003000085a7 */ /* 0x000f2400080010ff */
[----:B----4-:R-:W-:Y:S05]  /*9d30*/  @!P0 BRA `(.L_x_197) ;  /* 0xfffffffc00f08947 */ /* 0x010fea000383ffff */
[----:B------:R-:W-:Y:S05]  /*9d40*/  BRA `(.L_x_198) ;  /* 0xffffffb800f07947 */ /* 0x000fea000383ffff */
.L_x_105:
[----:B-1----:R1:W2:Y:S02]  /*9d50*/  SYNCS.PHASECHK.TRANS64.TRYWAIT P0, [R3+URZ+0x90], R0 ;  /* 0x00009000030075a7 */ /* 0x0022a400080011ff */
[----:B--2---:R-:W-:Y:S05]  /*9d60*/  @!P0 NANOSLEEP.SYNCS 0x989680 ;  /* 0x009896800000895d */ /* 0x004fea0003900000 */
[----:B------:R-:W2:Y:S02]  /*9d70*/  @!P0 SYNCS.PHASECHK.TRANS64 P0, [R3+URZ+0x90], R0 ;  /* 0x00009000030085a7 */ /* 0x000ea400080010ff */
[----:B--2---:R-:W-:Y:S05]  /*9d80*/  @!P0 BRA `(.L_x_105) ;  /* 0xfffffffc00f08947 */ /* 0x004fea000383ffff */
[----:B------:R-:W-:Y:S05]  /*9d90*/  BRA `(.L_x_199) ;  /* 0xffffffbc00b07947 */ /* 0x000fea000383ffff */
.L_x_116:
[----:B-1----:R-:W-:Y:S04]  /*9da0*/  MOV R2, UR44 ;  /* 0x0000002c00027c02 */ /* 0x002fe80008000f00 */
[----:B------:R1:W2:Y:S03]  /*9db0*/  SYNCS.PHASECHK.TRANS64.TRYWAIT P1, [R2+URZ+0x40], R3 ;  /* 0x00004003020075a7 */ /* 0x0002a600080211ff */
[----:B--2---:R-:W-:Y:S05]  /*9dc0*/  @!P1 NANOSLEEP.SYNCS 0x989680 ;  /* 0x009896800000995d */ /* 0x004fea0003900000 */
[----:B------:R-:W2:Y:S02]  /*9dd0*/  @!P1 SYNCS.PHASECHK.TRANS64 P1, [R2+URZ+0x40], R3 ;  /* 0x00004003020095a7 */ /* 0x000ea400080210ff */
[----:B--2---:R-:W-:Y:S05]  /*9de0*/  @!P1 BRA `(.L_x_116) ;  /* 0xfffffffc00ec9947 */ /* 0x004fea000383ffff */
[----:B------:R-:W-:Y:S05]  /*9df0*/  BRA `(.L_x_115) ;  /* 0xffffffcc00207947 */ /* 0x000fea000383ffff */
.L_x_118:
[----:B-1----:R1:W4:Y:S02]  /*9e00*/  SYNCS.PHASECHK.TRANS64.TRYWAIT P0, [R75+URZ+0xb0], R0 ;  /* 0x0000b0004b0075a7 */ /* 0x00232400080011ff */
[----:B----4-:R-:W-:Y:S05]  /*9e10*/  @!P0 NANOSLEEP.SYNCS 0x989680 ;  /* 0x009896800000895d */ /* 0x010fea0003900000 */
[----:B------:R-:W4:Y:S02]  /*9e20*/  @!P0 SYNCS.PHASECHK.TRANS64 P0, [R75+URZ+0xb0], R0 ;  /* 0x0000b0004b0085a7 */ /* 0x000f2400080010ff */
[----:B----4-:R-:W-:Y:S05]  /*9e30*/  @!P0 BRA `(.L_x_118) ;  /* 0xfffffffc00f08947 */ /* 0x010fea000383ffff */
[----:B------:R-:W-:Y:S05]  /*9e40*/  BRA `(.L_x_117) ;  /* 0xffffffcc00487947 */ /* 0x000fea000383ffff */
.L_x_127:
[----:B-1----:R1:W3:Y:S02]  /*9e50*/  SYNCS.PHASECHK.TRANS64.TRYWAIT P0, [R3+URZ+0x40], R0 ;  /* 0x00004000030075a7 */ /* 0x0022e400080011ff */
[----:B---3--:R-:W-:Y:S05]  /*9e60*/  @!P0 NANOSLEEP.SYNCS 0x989680 ;  /* 0x009896800000895d */ /* 0x008fea0003900000 */
[----:B------:R-:W3:Y:S02]  /*9e70*/  @!P0 SYNCS.PHASECHK.TRANS64 P0, [R3+URZ+0x40], R0 ;  /* 0x00004000030085a7 */ /* 0x000ee400080010ff */
[----:B---3--:R-:W-:Y:S05]  /*9e80*/  @!P0 BRA `(.L_x_127) ;  /* 0xfffffffc00f08947 */ /* 0x008fea000383ffff */
[----:B------:R-:W-:Y:S05]  /*9e90*/  BRA `(.L_x_126) ;  /* 0xffffffd400647947 */ /* 0x000fea000383ffff */
.L_x_135:
[----:B-1----:R1:W3:Y:S02]  /*9ea0*/  SYNCS.PHASECHK.TRANS64.TRYWAIT P0, [R0+URZ+0x40], R7 ;  /* 0x00004007000075a7 */ /* 0x0022e400080011ff */
[----:B---3--:R-:W-:Y:S05]  /*9eb0*/  @!P0 NANOSLEEP.SYNCS 0x989680 ;  /* 0x009896800000895d */ /* 0x008fea0003900000 */
[----:B------:R-:W3:Y:S02]  /*9ec0*/  @!P0 SYNCS.PHASECHK.TRANS64 P0, [R0+URZ+0x40], R7 ;  /* 0x00004007000085a7 */ /* 0x000ee400080010ff */
[----:B---3--:R-:W-:Y:S05]  /*9ed0*/  @!P0 BRA `(.L_x_135) ;  /* 0xfffffffc00f08947 */ /* 0x008fea000383ffff */
[----:B------:R-:W-:Y:S05]  /*9ee0*/  BRA `(.L_x_134) ;  /* 0xffffffdc00a87947 */ /* 0x000fea000383ffff */
.L_x_143:
[----:B-1----:R1:W3:Y:S02]  /*9ef0*/  SYNCS.PHASECHK.TRANS64.TRYWAIT P0, [R0+URZ+0x40], R5 ;  /* 0x00004005000075a7 */ /* 0x0022e400080011ff */
[----:B---3--:R-:W-:Y:S05]  /*9f00*/  @!P0 NANOSLEEP.SYNCS 0x989680 ;  /* 0x009896800000895d */ /* 0x008fea0003900000 */
[----:B------:R-:W3:Y:S02]  /*9f10*/  @!P0 SYNCS.PHASECHK.TRANS64 P0, [R0+URZ+0x40], R5 ;  /* 0x00004005000085a7 */ /* 0x000ee400080010ff */
[----:B---3--:R-:W-:Y:S05]  /*9f20*/  @!P0 BRA `(.L_x_143) ;  /* 0xfffffffc00f08947 */ /* 0x008fea000383ffff */
[----:B------:R-:W-:Y:S05]  /*9f30*/  BRA `(.L_x_142) ;  /* 0xffffffe400ec7947 */ /* 0x000fea000383ffff */
        .weak           $__internal_0_$__cuda_sm10x_tcgen05_guardrail_trap_col_being_dealloced_not_returned_by_alloc
        .type           $__internal_0_$__cuda_sm10x_tcgen05_guardrail_trap_col_being_dealloced_not_returned_by_alloc,@function
        .size           $__internal_0_$__cuda_sm10x_tcgen05_guardrail_trap_col_being_dealloced_not_returned_by_alloc,($__internal_1_$__cuda_sm10x_tcgen05_guardrail_trap_phase_invalid_during_alloc - $__internal_0_$__cuda_sm10x_tcgen05_guardrail_trap_col_being_dealloced_not_returned_by_alloc)
$__internal_0_$__cuda_sm10x_tcgen05_guardrail_trap_col_being_dealloced_not_returned_by_alloc:
[----:B------:R-:W-:Y:S05]  /*9f40*/  BPT.TRAP 0x1 ;  /* 0x000000040000795c */ /* 0x000fea0000300000 */
[----:B------:R-:W-:-:S04]  /*9f50*/  HFMA2 R3, -RZ, RZ, 0, 0 ;  /* 0x00000000ff037431 */ /* 0x000fc800000001ff */
[----:B------:R-:W-:Y:S05]  /*9f60*/  RET.REL.NODEC R2 `(_ZN7cutlass13device_kernelINS_4gemm6kernel13GemmUniversalIN4cute5tupleIJiiiiEEENS1_10collective13CollectiveMmaINS1_35MainloopSm100TmaUmmaWarpSpecializedILi4ELi2ELi4ENS5_IJNS4_1CILi2EEESB_NSA_ILi1EEEEEEEENS5_IJNSA_ILi256EEENSA_ILi64EEESG_EEENS_10tfloat32_tENS5_IJlSC_lEEESI_SJ_NS4_8TiledMMAINS4_8MMA_AtomIJNS4_23SM100_MMA_TF32_2x1SM_SSISI_SI_fLi256ELi64ELNS4_4UMMA5MajorE0ELSO_0ELNSN_7ScaleInE0ELSP_0EEEEEENS4_6LayoutINS5_IJSC_SC_SC_EEENS5_IJNSA_ILi0EEESU_SU_EEEEENS5_IJNS4_10UnderscoreESX_SX_EEEEENS4_28SM100_TMA_2SM_LOAD_MULTICASTENS4_14ComposedLayoutINS4_7SwizzleILi3ELi4ELi3EEENS4_18smem_ptr_flag_bitsILi32EEENSS_INS5_IJNSA_ILi8EEENSA_ILi32EEEEEENS5_IJS17_SC_EEEEEEEvNS4_8identityENS4_18SM100_TMA_2SM_LOADES1B_vS1C_EENS_8epilogue10collective18CollectiveEpilogueINS1F_23Sm100TmaWarpSpecializedILi4ELi2ELi16ELb1ELb0EEEJNS5_IJNSA_ILi128EEESG_SG_EEENS5_IJNSS_IS1K_SC_EENSS_INSA_ILi16EEESC_EEEEESI_SJ_SI_SJ_NS1F_6fusion15FusionCallbacksIS1J_NS1Q_17LinearCombinationISI_fSI_fLNS_15FloatRoundStyleE2EEES1L_S1P_JEEENS4_5SM1004TMEM4LOAD26SM100_TMEM_LOAD_32dp32b16xENS4_13SM90_TMA_LOADENS11_INS12_ILi2ELi4ELi3EEES15_NSS_INS5_IJS16_S1N_EEENS5_IJS1N_SC_EEEEEEENS4_39AutoVectorizingCopyWithAssumedAlignmentILi128EEENS4_14SM90_TMA_STOREES25_S27_S27_EEEvvEEEEvNT_6ParamsE) ;  /* 0xffffff6002247950 */ /* 0x000fea0003c3ffff */
        .weak           $__internal_1_$__cuda_sm10x_tcgen05_guardrail_trap_phase_invalid_during_alloc
        .type           $__internal_1_$__cuda_sm10x_tcgen05_guardrail_trap_phase_invalid_during_alloc,@function
        .size           $__internal_1_$__cuda_sm10x_tcgen05_guardrail_trap_phase_invalid_during_alloc,($__internal_2_$__cuda_sm10x_tcgen05_guardrail_trap_unallocated_columns_being_dealloced - $__internal_1_$__cuda_sm10x_tcgen05_guardrail_trap_phase_invalid_during_alloc)
$__internal_1_$__cuda_sm10x_tcgen05_guardrail_trap_phase_invalid_during_alloc:
[----:B------:R-:W-:Y:S05]  /*9f70*/  BPT.TRAP 0x1 ;  /* 0x000000040000795c */ /* 0x000fea0000300000 */
[----:B------:R-:W-:-:S04]  /*9f80*/  MOV R5, 0x0 ;  /* 0x0000000000057802 */ /* 0x000fc80000000f00 */
[----:B------:R-:W-:Y:S05]  /*9f90*/  RET.REL.NODEC R4 `(_ZN7cutlass13device_kernelINS_4gemm6kernel13GemmUniversalIN4cute5tupleIJiiiiEEENS1_10collective13CollectiveMmaINS1_35MainloopSm100TmaUmmaWarpSpecializedILi4ELi2ELi4ENS5_IJNS4_1CILi2EEESB_NSA_ILi1EEEEEEEENS5_IJNSA_ILi256EEENSA_ILi64EEESG_EEENS_10tfloat32_tENS5_IJlSC_lEEESI_SJ_NS4_8TiledMMAINS4_8MMA_AtomIJNS4_23SM100_MMA_TF32_2x1SM_SSISI_SI_fLi256ELi64ELNS4_4UMMA5MajorE0ELSO_0ELNSN_7ScaleInE0ELSP_0EEEEEENS4_6LayoutINS5_IJSC_SC_SC_EEENS5_IJNSA_ILi0EEESU_SU_EEEEENS5_IJNS4_10UnderscoreESX_SX_EEEEENS4_28SM100_TMA_2SM_LOAD_MULTICASTENS4_14ComposedLayoutINS4_7SwizzleILi3ELi4ELi3EEENS4_18smem_ptr_flag_bitsILi32EEENSS_INS5_IJNSA_ILi8EEENSA_ILi32EEEEEENS5_IJS17_SC_EEEEEEEvNS4_8identityENS4_18SM100_TMA_2SM_LOADES1B_vS1C_EENS_8epilogue10collective18CollectiveEpilogueINS1F_23Sm100TmaWarpSpecializedILi4ELi2ELi16ELb1ELb0EEEJNS5_IJNSA_ILi128EEESG_SG_EEENS5_IJNSS_IS1K_SC_EENSS_INSA_ILi16EEESC_EEEEESI_SJ_SI_SJ_NS1F_6fusion15FusionCallbacksIS1J_NS1Q_17LinearCombinationISI_fSI_fLNS_15FloatRoundStyleE2EEES1L_S1P_JEEENS4_5SM1004TMEM4LOAD26SM100_TMEM_LOAD_32dp32b16xENS4_13SM90_TMA_LOADENS11_INS12_ILi2ELi4ELi3EEES15_NSS_INS5_IJS16_S1N_EEENS5_IJS1N_SC_EEEEEEENS4_39AutoVectorizingCopyWithAssumedAlignmentILi128EEENS4_14SM90_TMA_STOREES25_S27_S27_EEEvvEEEEvNT_6ParamsE) ;  /* 0xffffff6004187950 */ /* 0x000fea0003c3ffff */
        .weak           $__internal_2_$__cuda_sm10x_tcgen05_guardrail_trap_unallocated_columns_being_dealloced
        .type           $__internal_2_$__cuda_sm10x_tcgen05_guardrail_trap_unallocated_columns_being_dealloced,@function
        .size           $__internal_2_$__cuda_sm10x_tcgen05_guardrail_trap_unallocated_columns_being_dealloced,(.L_x_201 - $__internal_2_$__cuda_sm10x_tcgen05_guardrail_trap_unallocated_columns_being_dealloced)
$__internal_2_$__cuda_sm10x_tcgen05_guardrail_trap_unallocated_columns_being_dealloced:
[----:B------:R-:W-:Y:S05]  /*9fa0*/  BPT.TRAP 0x1 ;  /* 0x000000040000795c */ /* 0x000fea0000300000 */
[----:B------:R-:W-:-:S04]  /*9fb0*/  HFMA2 R3, -RZ, RZ, 0, 0 ;  /* 0x00000000ff037431 */ /* 0x000fc800000001ff */
[----:B------:R-:W-:Y:S05]  /*9fc0*/  RET.REL.NODEC R2 `(_ZN7cutlass13device_kernelINS_4gemm6kernel13GemmUniversalIN4cute5tupleIJiiiiEEENS1_10collective13CollectiveMmaINS1_35MainloopSm100TmaUmmaWarpSpecializedILi4ELi2ELi4ENS5_IJNS4_1CILi2EEESB_NSA_ILi1EEEEEEEENS5_IJNSA_ILi256EEENSA_ILi64EEESG_EEENS_10tfloat32_tENS5_IJlSC_lEEESI_SJ_NS4_8TiledMMAINS4_8MMA_AtomIJNS4_23SM100_MMA_TF32_2x1SM_SSISI_SI_fLi256ELi64ELNS4_4UMMA5MajorE0ELSO_0ELNSN_7ScaleInE0ELSP_0EEEEEENS4_6LayoutINS5_IJSC_SC_SC_EEENS5_IJNSA_ILi0EEESU_SU_EEEEENS5_IJNS4_10UnderscoreESX_SX_EEEEENS4_28SM100_TMA_2SM_LOAD_MULTICASTENS4_14ComposedLayoutINS4_7SwizzleILi3ELi4ELi3EEENS4_18smem_ptr_flag_bitsILi32EEENSS_INS5_IJNSA_ILi8EEENSA_ILi32EEEEEENS5_IJS17_SC_EEEEEEEvNS4_8identityENS4_18SM100_TMA_2SM_LOADES1B_vS1C_EENS_8epilogue10collective18CollectiveEpilogueINS1F_23Sm100TmaWarpSpecializedILi4ELi2ELi16ELb1ELb0EEEJNS5_IJNSA_ILi128EEESG_SG_EEENS5_IJNSS_IS1K_SC_EENSS_INSA_ILi16EEESC_EEEEESI_SJ_SI_SJ_NS1F_6fusion15FusionCallbacksIS1J_NS1Q_17LinearCombinationISI_fSI_fLNS_15FloatRoundStyleE2EEES1L_S1P_JEEENS4_5SM1004TMEM4LOAD26SM100_TMEM_LOAD_32dp32b16xENS4_13SM90_TMA_LOADENS11_INS12_ILi2ELi4ELi3EEES15_NSS_INS5_IJS16_S1N_EEENS5_IJS1N_SC_EEEEEEENS4_39AutoVectorizingCopyWithAssumedAlignmentILi128EEENS4_14SM90_TMA_STOREES25_S27_S27_EEEvvEEEEvNT_6ParamsE) ;  /* 0xffffff60020c7950 */ /* 0x000fea0003c3ffff */
.L_x_200:
[----:B------:R-:W-:-:S00]  /*9fd0*/  BRA `(.L_x_200) ;  /* 0xfffffffc00fc7947 */ /* 0x000fc0000383ffff */
[----:B------:R-:W-:-:S00]  /*9fe0*/  NOP ;  /* 0x0000000000007918 */ /* 0x000fc00000000000 */
        /* <DEDUP_REMOVED lines=9> */
.L_x_201:


//--------------------- .nv.global.init           --------------------------
	.section	.nv.global.init,"aw",@progbits
.nv.global.init:
	.type		$str$27,@object
	.size		$str$27,($str$28 - $str$27)
$str$27:
        /*0000*/ 	.byte	0x28, 0x61, 0x64, 0x64, 0x72, 0x65, 0x73, 0x73, 0x20, 0x26, 0x20, 0x6d, 0x61, 0x73, 0x6b, 0x29
        /*0010*/ 	.byte	0x20, 0x3d, 0x3d, 0x20, 0x30, 0x00
	.type		$str$28,@object
	.size		$str$28,($str$26 - $str$28)
$str$28:
        /*0016*/ 	.byte	0x2f, 0x74, 0x6d, 0x70, 0x2f, 0x63, 0x75, 0x74, 0x6c, 0x61, 0x73, 0x73, 0x5f, 0x73, 0x77, 0x65
        /*0026*/ 	.byte	0x65, 0x70, 0x5f, 0x73, 0x72, 0x63, 0x2f, 0x69, 0x6e, 0x63, 0x6c, 0x75, 0x64, 0x65, 0x2f, 0x63
        /*0036*/ 	.byte	0x75, 0x74, 0x65, 0x2f, 0x70, 0x6f, 0x69, 0x6e, 0x74, 0x65, 0x72, 0x5f, 0x66, 0x6c, 0x61, 0x67
        /*0046*/ 	.byte	0x67, 0x65, 0x64, 0x2e, 0x68, 0x70, 0x70, 0x00
	.type		$str$26,@object
	.size		$str$26,($str$25 - $str$26)
$str$26:
        /*004e*/ 	.byte	0x2f, 0x74, 0x6d, 0x70, 0x2f, 0x63, 0x75, 0x74, 0x6c, 0x61, 0x73, 0x73, 0x5f, 0x73, 0x77, 0x65
        /*005e*/ 	.byte	0x65, 0x70, 0x5f, 0x73, 0x72, 0x63, 0x2f, 0x69, 0x6e, 0x63, 0x6c, 0x75, 0x64, 0x65, 0x2f, 0x63
        /*006e*/ 	.byte	0x75, 0x74, 0x65, 0x2f, 0x61, 0x74, 0x6f, 0x6d, 0x2f, 0x63, 0x6f, 0x70, 0x79, 0x5f, 0x74, 0x72
        /*007e*/ 	.byte	0x61, 0x69, 0x74, 0x73, 0x5f, 0x73, 0x6d, 0x31, 0x30, 0x30, 0x2e, 0x68, 0x70, 0x70, 0x00
	.type		$str$25,@object
	.size		$str$25,(__unnamed_1 - $str$25)
$str$25:
        /*008d*/ 	.byte	0x28, 0x28, 0x75, 0x69, 0x6e, 0x74, 0x33, 0x32, 0x5f, 0x74, 0x28, 0x74, 0x68, 0x72, 0x65, 0x61
        /*009d*/ 	.byte	0x64, 0x49, 0x64, 0x78, 0x2e, 0x78, 0x29, 0x20, 0x2f, 0x20, 0x33, 0x32, 0x29, 0x20, 0x25, 0x20
        /*00ad*/ 	.byte	0x34, 0x29, 0x20, 0x3d, 0x3d, 0x20, 0x28, 0x28, 0x28, 0x74, 0x6d, 0x65, 0x6d, 0x5f, 0x61, 0x64
        /*00bd*/ 	.byte	0x64, 0x72, 0x20, 0x3e, 0x3e, 0x20, 0x31, 0x36, 0x29, 0x20, 0x2f, 0x20, 0x33, 0x32, 0x29, 0x20
        /*00cd*/ 	.byte	0x25, 0x20, 0x34, 0x29, 0x00
	.type		__unnamed_1,@object
	.size		__unnamed_1,(__unnamed_2 - __unnamed_1)
__unnamed_1:
        /*00d2*/ 	.byte	0x61, 0x75, 0x74, 0x6f, 0x20, 0x63, 0x75, 0x74, 0x65, 0x3a, 0x3a, 0x61, 0x73, 0x5f, 0x70, 0x6f
        /* <DEDUP_REMOVED lines=24> */
        /*0262*/ 	.byte	0x32, 0x30, 0x34, 0x38, 0x3e, 0x3e, 0x3e, 0x3e, 0x5d, 0x00
	.type		__unnamed_2,@object
	.size		__unnamed_2,(.L_2 - __unnamed_2)
__unnamed_2:
        /* <DEDUP_REMOVED lines=42> */
        /*050c*/ 	.byte	0x3e, 0x5d, 0x00
.L_2:


//--------------------- .nv.shared._ZN7cutlass13device_kernelINS_4gemm6kernel13GemmUniversalIN4cute5tupleIJiiiiEEENS1_10collective13CollectiveMmaINS1_35MainloopSm100TmaUmmaWarpSpecializedILi4ELi2ELi4ENS5_IJNS4_1CILi2EEESB_NSA_ILi1EEEEEEEENS5_IJNSA_ILi256EEENSA_ILi64EEESG_EEENS_10tfloat32_tENS5_IJlSC_lEEESI_SJ_NS4_8TiledMMAINS4_8MMA_AtomIJNS4_23SM100_MMA_TF32_2x1SM_SSISI_SI_fLi256ELi64ELNS4_4UMMA5MajorE0ELSO_0ELNSN_7ScaleInE0ELSP_0EEEEEENS4_6LayoutINS5_IJSC_SC_SC_EEENS5_IJNSA_ILi0EEESU_SU_EEEEENS5_IJNS4_10UnderscoreESX_SX_EEEEENS4_28SM100_TMA_2SM_LOAD_MULTICASTENS4_14ComposedLayoutINS4_7SwizzleILi3ELi4ELi3EEENS4_18smem_ptr_flag_bitsILi32EEENSS_INS5_IJNSA_ILi8EEENSA_ILi32EEEEEENS5_IJS17_SC_EEEEEEEvNS4_8identityENS4_18SM100_TMA_2SM_LOADES1B_vS1C_EENS_8epilogue10collective18CollectiveEpilogueINS1F_23Sm100TmaWarpSpecializedILi4ELi2ELi16ELb1ELb0EEEJNS5_IJNSA_ILi128EEESG_SG_EEENS5_IJNSS_IS1K_SC_EENSS_INSA_ILi16EEESC_EEEEESI_SJ_SI_SJ_NS1F_6fusion15FusionCallbacksIS1J_NS1Q_17LinearCombinationISI_fSI_fLNS_15FloatRoundStyleE2EEES1L_S1P_JEEENS4_5SM1004TMEM4LOAD26SM100_TMEM_LOAD_32dp32b16xENS4_13SM90_TMA_LOADENS11_INS12_ILi2ELi4ELi3EEES15_NSS_INS5_IJS16_S1N_EEENS5_IJS1N_SC_EEEEEEENS4_39AutoVectorizingCopyWithAssumedAlignmentILi128EEENS4_14SM90_TMA_STOREES25_S27_S27_EEEvvEEEEvNT_6ParamsE --------------------------
	.section	.nv.shared._ZN7cutlass13device_kernelINS_4gemm6kernel13GemmUniversalIN4cute5tupleIJiiiiEEENS1_10collective13CollectiveMmaINS1_35MainloopSm100TmaUmmaWarpSpecializedILi4ELi2ELi4ENS5_IJNS4_1CILi2EEESB_NSA_ILi1EEEEEEEENS5_IJNSA_ILi256EEENSA_ILi64EEESG_EEENS_10tfloat32_tENS5_IJlSC_lEEESI_SJ_NS4_8TiledMMAINS4_8MMA_AtomIJNS4_23SM100_MMA_TF32_2x1SM_SSISI_SI_fLi256ELi64ELNS4_4UMMA5MajorE0ELSO_0ELNSN_7ScaleInE0ELSP_0EEEEEENS4_6LayoutINS5_IJSC_SC_SC_EEENS5_IJNSA_ILi0EEESU_SU_EEEEENS5_IJNS4_10UnderscoreESX_SX_EEEEENS4_28SM100_TMA_2SM_LOAD_MULTICASTENS4_14ComposedLayoutINS4_7SwizzleILi3ELi4ELi3EEENS4_18smem_ptr_flag_bitsILi32EEENSS_INS5_IJNSA_ILi8EEENSA_ILi32EEEEEENS5_IJS17_SC_EEEEEEEvNS4_8identityENS4_18SM100_TMA_2SM_LOADES1B_vS1C_EENS_8epilogue10collective18CollectiveEpilogueINS1F_23Sm100TmaWarpSpecializedILi4ELi2ELi16ELb1ELb0EEEJNS5_IJNSA_ILi128EEESG_SG_EEENS5_IJNSS_IS1K_SC_EENSS_INSA_ILi16EEESC_EEEEESI_SJ_SI_SJ_NS1F_6fusion15FusionCallbacksIS1J_NS1Q_17LinearCombinationISI_fSI_fLNS_15FloatRoundStyleE2EEES1L_S1P_JEEENS4_5SM1004TMEM4LOAD26SM100_TMEM_LOAD_32dp32b16xENS4_13SM90_TMA_LOADENS11_INS12_ILi2ELi4ELi3EEES15_NSS_INS5_IJS16_S1N_EEENS5_IJS1N_SC_EEEEEEENS4_39AutoVectorizingCopyWithAssumedAlignmentILi128EEENS4_14SM90_TMA_STOREES25_S27_S27_EEEvvEEEEvNT_6ParamsE,"aw",@nobits
	.sectionflags	@""
	.align	16
	.zero		1024


//--------------------- .nv.shared.reserved.0     --------------------------
	.section	.nv.shared.reserved.0,"aw",@nobits
	.weak		__nv_reservedSMEM_offset_0_alias
	.size		__nv_reservedSMEM_offset_0_alias, 0, 64
	.other		__nv_reservedSMEM_offset_0_alias,@"STO_CUDA_RESERVED_SHARED STV_DEFAULT"
__nv_reservedSMEM_offset_0_alias:
	.zero		0
.nv.shared.reserved.0:
	.zero		64
	.weak		__nv_reservedSMEM_tcgen05_partition
	.type		__nv_reservedSMEM_tcgen05_partition,@object
	.size		__nv_reservedSMEM_tcgen05_partition,(.L_0 - __nv_reservedSMEM_tcgen05_partition)
__nv_reservedSMEM_tcgen05_partition:
	.zero		32
.L_0:


//--------------------- .nv.global                --------------------------
	.section	.nv.global,"aw",@nobits
.nv.global:
	.type		_ZN40_INTERNAL_0125b0f4_4_k_cu_002c38ad_209964cute1_E,@object
	.size		_ZN40_INTERNAL_0125b0f4_4_k_cu_002c38ad_209964cute1_E,(_ZN40_INTERNAL_0125b0f4_4_k_cu_002c38ad_209964cuda3std3__45__cpo6cbeginE - _ZN40_INTERNAL_0125b0f4_4_k_cu_002c38ad_209964cute1_E)
_ZN40_INTERNAL_0125b0f4_4_k_cu_002c38ad_209964cute1_E:
	.zero		1
	.type		_ZN40_INTERNAL_0125b0f4_4_k_cu_002c38ad_209964cuda3std3__45__cpo6cbeginE,@object
	.size		_ZN40_INTERNAL_0125b0f4_4_k_cu_002c38ad_209964cuda3std3__45__cpo6cbeginE,(_ZN40_INTERNAL_0125b0f4_4_k_cu_002c38ad_209964cuda3std3__48in_placeE - _ZN40_INTERNAL_0125b0f4_4_k_cu_002c38ad_209964cuda3std3__45__cpo6cbeginE)
_ZN40_INTERNAL_0125b0f4_4_k_cu_002c38ad_209964cuda3std3__45__cpo6cbeginE:
	.zero		1
	.type		_ZN40_INTERNAL_0125b0f4_4_k_cu_002c38ad_209964cuda3std3__48in_placeE,@object
	.size		_ZN40_INTERNAL_0125b0f4_4_k_cu_002c38ad_209964cuda3std3__48in_placeE,(_ZN40_INTERNAL_0125b0f4_4_k_cu_002c38ad_209964cuda3std6ranges3__45__cpo9iter_moveE - _ZN40_INTERNAL_0125b0f4_4_k_cu_002c38ad_209964cuda3std3__48in_placeE)
_ZN40_INTERNAL_0125b0f4_4_k_cu_002c38ad_209964cuda3std3__48in_placeE:
	.zero		1
	.type		_ZN40_INTERNAL_0125b0f4_4_k_cu_002c38ad_209964cuda3std6ranges3__45__cpo9iter_moveE,@object
	.size		_ZN40_INTERNAL_0125b0f4_4_k_cu_002c38ad_209964cuda3std6ranges3__45__cpo9iter_moveE,(_ZN40_INTERNAL_0125b0f4_4_k_cu_002c38ad_209964cuda3std3__45__cpo5beginE - _ZN40_INTERNAL_0125b0f4_4_k_cu_002c38ad_209964cuda3std6ranges3__45__cpo9iter_moveE)
_ZN40_INTERNAL_0125b0f4_4_k_cu_002c38ad_209964cuda3std6ranges3__45__cpo9iter_moveE:
	.zero		1
	.type		_ZN40_INTERNAL_0125b0f4_4_k_cu_002c38ad_209964cuda3std3__45__cpo5beginE,@object
	.size		_ZN40_INTERNAL_0125b0f4_4_k_cu_002c38ad_209964cuda3std3__45__cpo5beginE,(_ZN40_INTERNAL_0125b0f4_4_k_cu_002c38ad_209964cuda3std3__442_GLOBAL__N__0125b0f4_4_k_cu_002c38ad_209966ignoreE - _ZN40_INTERNAL_0125b0f4_4_k_cu_002c38ad_209964cuda3std3__45__cpo5beginE)
_ZN40_INTERNAL_0125b0f4_4_k_cu_002c38ad_209964cuda3std3__45__cpo5beginE:
	.zero		1
	.type		_ZN40_INTERNAL_0125b0f4_4_k_cu_002c38ad_209964cuda3std3__442_GLOBAL__N__0125b0f4_4_k_cu_002c38ad_209966ignoreE,@object
	.size		_ZN40_INTERNAL_0125b0f4_4_k_cu_002c38ad_209964cuda3std3__442_GLOBAL__N__0125b0f4_4_k_cu_002c38ad_209966ignoreE,(_ZN40_INTERNAL_0125b0f4_4_k_cu_002c38ad_209964cute7productE - _ZN40_INTERNAL_0125b0f4_4_k_cu_002c38ad_209964cuda3std3__442_GLOBAL__N__0125b0f4_4_k_cu_002c38ad_209966ignoreE)
_ZN40_INTERNAL_0125b0f4_4_k_cu_002c38ad_209964cuda3std3__442_GLOBAL__N__0125b0f4_4_k_cu_002c38ad_209966ignoreE:
	.zero		1
	.type		_ZN40_INTERNAL_0125b0f4_4_k_cu_002c38ad_209964cute7productE,@object
	.size		_ZN40_INTERNAL_0125b0f4_4_k_cu_002c38ad_209964cute7productE,(_ZN40_INTERNAL_0125b0f4_4_k_cu_002c38ad_209964cuda3std3__45__cpo3endE - _ZN40_INTERNAL_0125b0f4_4_k_cu_002c38ad_209964cute7productE)
_ZN40_INTERNAL_0125b0f4_4_k_cu_002c38ad_209964cute7productE:
	.zero		1
	.type		_ZN40_INTERNAL_0125b0f4_4_k_cu_002c38ad_209964cuda3std3__45__cpo3endE,@object
	.size		_ZN40_INTERNAL_0125b0f4_4_k_cu_002c38ad_209964cuda3std3__45__cpo3endE,(_ZN40_INTERNAL_0125b0f4_4_k_cu_002c38ad_209964cuda3std3__419piecewise_constructE - _ZN40_INTERNAL_0125b0f4_4_k_cu_002c38ad_209964cuda3std3__45__cpo3endE)
_ZN40_INTERNAL_0125b0f4_4_k_cu_002c38ad_209964cuda3std3__45__cpo3endE:
	.zero		1
	.type		_ZN40_INTERNAL_0125b0f4_4_k_cu_002c38ad_209964cuda3std3__419piecewise_constructE,@object
	.size		_ZN40_INTERNAL_0125b0f4_4_k_cu_002c38ad_209964cuda3std3__419piecewise_constructE,(_ZN40_INTERNAL_0125b0f4_4_k_cu_002c38ad_209964cuda3std3__45__cpo4cendE - _ZN40_INTERNAL_0125b0f4_4_k_cu_002c38ad_209964cuda3std3__419piecewise_constructE)
_ZN40_INTERNAL_0125b0f4_4_k_cu_002c38ad_209964cuda3std3__419piecewise_constructE:
	.zero		1
	.type		_ZN40_INTERNAL_0125b0f4_4_k_cu_002c38ad_209964cuda3std3__45__cpo4cendE,@object
	.size		_ZN40_INTERNAL_0125b0f4_4_k_cu_002c38ad_209964cuda3std3__45__cpo4cendE,(_ZN40_INTERNAL_0125b0f4_4_k_cu_002c38ad_209964cuda3std6ranges3__45__cpo4swapE - _ZN40_INTERNAL_0125b0f4_4_k_cu_002c38ad_209964cuda3std3__45__cpo4cendE)
_ZN40_INTERNAL_0125b0f4_4_k_cu_002c38ad_209964cuda3std3__45__cpo4cendE:
	.zero		1
	.type		_ZN40_INTERNAL_0125b0f4_4_k_cu_002c38ad_209964cuda3std6ranges3__45__cpo4swapE,@object
	.size		_ZN40_INTERNAL_0125b0f4_4_k_cu_002c38ad_209964cuda3std6ranges3__45__cpo4swapE,(.L_10 - _ZN40_INTERNAL_0125b0f4_4_k_cu_002c38ad_209964cuda3std6ranges3__45__cpo4swapE)
_ZN40_INTERNAL_0125b0f4_4_k_cu_002c38ad_209964cuda3std6ranges3__45__cpo4swapE:
	.zero		1
.L_10:


//--------------------- .nv.constant0._ZN7cutlass13device_kernelINS_4gemm6kernel13GemmUniversalIN4cute5tupleIJiiiiEEENS1_10collective13CollectiveMmaINS1_35MainloopSm100TmaUmmaWarpSpecializedILi4ELi2ELi4ENS5_IJNS4_1CILi2EEESB_NSA_ILi1EEEEEEEENS5_IJNSA_ILi256EEENSA_ILi64EEESG_EEENS_10tfloat32_tENS5_IJlSC_lEEESI_SJ_NS4_8TiledMMAINS4_8MMA_AtomIJNS4_23SM100_MMA_TF32_2x1SM_SSISI_SI_fLi256ELi64ELNS4_4UMMA5MajorE0ELSO_0ELNSN_7ScaleInE0ELSP_0EEEEEENS4_6LayoutINS5_IJSC_SC_SC_EEENS5_IJNSA_ILi0EEESU_SU_EEEEENS5_IJNS4_10UnderscoreESX_SX_EEEEENS4_28SM100_TMA_2SM_LOAD_MULTICASTENS4_14ComposedLayoutINS4_7SwizzleILi3ELi4ELi3EEENS4_18smem_ptr_flag_bitsILi32EEENSS_INS5_IJNSA_ILi8EEENSA_ILi32EEEEEENS5_IJS17_SC_EEEEEEEvNS4_8identityENS4_18SM100_TMA_2SM_LOADES1B_vS1C_EENS_8epilogue10collective18CollectiveEpilogueINS1F_23Sm100TmaWarpSpecializedILi4ELi2ELi16ELb1ELb0EEEJNS5_IJNSA_ILi128EEESG_SG_EEENS5_IJNSS_IS1K_SC_EENSS_INSA_ILi16EEESC_EEEEESI_SJ_SI_SJ_NS1F_6fusion15FusionCallbacksIS1J_NS1Q_17LinearCombinationISI_fSI_fLNS_15FloatRoundStyleE2EEES1L_S1P_JEEENS4_5SM1004TMEM4LOAD26SM100_TMEM_LOAD_32dp32b16xENS4_13SM90_TMA_LOADENS11_INS12_ILi2ELi4ELi3EEES15_NSS_INS5_IJS16_S1N_EEENS5_IJS1N_SC_EEEEEEENS4_39AutoVectorizingCopyWithAssumedAlignmentILi128EEENS4_14SM90_TMA_STOREES25_S27_S27_EEEvvEEEEvNT_6ParamsE --------------------------
	.section	.nv.constant0._ZN7cutlass13device_kernelINS_4gemm6kernel13GemmUniversalIN4cute5tupleIJiiiiEEENS1_10collective13CollectiveMmaINS1_35MainloopSm100TmaUmmaWarpSpecializedILi4ELi2ELi4ENS5_IJNS4_1CILi2EEESB_NSA_ILi1EEEEEEEENS5_IJNSA_ILi256EEENSA_ILi64EEESG_EEENS_10tfloat32_tENS5_IJlSC_lEEESI_SJ_NS4_8TiledMMAINS4_8MMA_AtomIJNS4_23SM100_MMA_TF32_2x1SM_SSISI_SI_fLi256ELi64ELNS4_4UMMA5MajorE0ELSO_0ELNSN_7ScaleInE0ELSP_0EEEEEENS4_6LayoutINS5_IJSC_SC_SC_EEENS5_IJNSA_ILi0EEESU_SU_EEEEENS5_IJNS4_10UnderscoreESX_SX_EEEEENS4_28SM100_TMA_2SM_LOAD_MULTICASTENS4_14ComposedLayoutINS4_7SwizzleILi3ELi4ELi3EEENS4_18smem_ptr_flag_bitsILi32EEENSS_INS5_IJNSA_ILi8EEENSA_ILi32EEEEEENS5_IJS17_SC_EEEEEEEvNS4_8identityENS4_18SM100_TMA_2SM_LOADES1B_vS1C_EENS_8epilogue10collective18CollectiveEpilogueINS1F_23Sm100TmaWarpSpecializedILi4ELi2ELi16ELb1ELb0EEEJNS5_IJNSA_ILi128EEESG_SG_EEENS5_IJNSS_IS1K_SC_EENSS_INSA_ILi16EEESC_EEEEESI_SJ_SI_SJ_NS1F_6fusion15FusionCallbacksIS1J_NS1Q_17LinearCombinationISI_fSI_fLNS_15FloatRoundStyleE2EEES1L_S1P_JEEENS4_5SM1004TMEM4LOAD26SM100_TMEM_LOAD_32dp32b16xENS4_13SM90_TMA_LOADENS11_INS12_ILi2ELi4ELi3EEES15_NSS_INS5_IJS16_S1N_EEENS5_IJS1N_SC_EEEEEEENS4_39AutoVectorizingCopyWithAssumedAlignmentILi128EEENS4_14SM90_TMA_STOREES25_S27_S27_EEEvvEEEEvNT_6ParamsE,"a",@progbits
	.sectionflags	@""
	.align	4
.nv.constant0._ZN7cutlass13device_kernelINS_4gemm6kernel13GemmUniversalIN4cute5tupleIJiiiiEEENS1_10collective13CollectiveMmaINS1_35MainloopSm100TmaUmmaWarpSpecializedILi4ELi2ELi4ENS5_IJNS4_1CILi2EEESB_NSA_ILi1EEEEEEEENS5_IJNSA_ILi256EEENSA_ILi64EEESG_EEENS_10tfloat32_tENS5_IJlSC_lEEESI_SJ_NS4_8TiledMMAINS4_8MMA_AtomIJNS4_23SM100_MMA_TF32_2x1SM_SSISI_SI_fLi256ELi64ELNS4_4UMMA5MajorE0ELSO_0ELNSN_7ScaleInE0ELSP_0EEEEEENS4_6LayoutINS5_IJSC_SC_SC_EEENS5_IJNSA_ILi0EEESU_SU_EEEEENS5_IJNS4_10UnderscoreESX_SX_EEEEENS4_28SM100_TMA_2SM_LOAD_MULTICASTENS4_14ComposedLayoutINS4_7SwizzleILi3ELi4ELi3EEENS4_18smem_ptr_flag_bitsILi32EEENSS_INS5_IJNSA_ILi8EEENSA_ILi32EEEEEENS5_IJS17_SC_EEEEEEEvNS4_8identityENS4_18SM100_TMA_2SM_LOADES1B_vS1C_EENS_8epilogue10collective18CollectiveEpilogueINS1F_23Sm100TmaWarpSpecializedILi4ELi2ELi16ELb1ELb0EEEJNS5_IJNSA_ILi128EEESG_SG_EEENS5_IJNSS_IS1K_SC_EENSS_INSA_ILi16EEESC_EEEEESI_SJ_SI_SJ_NS1F_6fusion15FusionCallbacksIS1J_NS1Q_17LinearCombinationISI_fSI_fLNS_15FloatRoundStyleE2EEES1L_S1P_JEEENS4_5SM1004TMEM4LOAD26SM100_TMEM_LOAD_32dp32b16xENS4_13SM90_TMA_LOADENS11_INS12_ILi2ELi4ELi3EEES15_NSS_INS5_IJS16_S1N_EEENS5_IJS1N_SC_EEEEEEENS4_39AutoVectorizingCopyWithAssumedAlignmentILi128EEENS4_14SM90_TMA_STOREES25_S27_S27_EEEvvEEEEvNT_6ParamsE:
	.zero		2944


//--------------------- SYMBOLS --------------------------

	.type		.nv.reservedSmem.offset0,@object
	.size		.nv.reservedSmem.offset0,0x4
	.type		.nv.reservedSmem.cap,@object
	.size		.nv.reservedSmem.cap,0x4
	.type		__assertfail,@function
